//
// Generated by NVIDIA NVVM Compiler
//
// Compiler Build ID: CL-36424714
// Cuda compilation tools, release 13.0, V13.0.88
// Based on NVVM 20.0.0
//

.version 9.0
.target sm_100
.address_size 64

	// .globl	_Z13im2col_kernelPKfPfiiiiiiii

.visible .entry _Z13im2col_kernelPKfPfiiiiiiii(
	.param .u64 .ptr .align 1 _Z13im2col_kernelPKfPfiiiiiiii_param_0,
	.param .u64 .ptr .align 1 _Z13im2col_kernelPKfPfiiiiiiii_param_1,
	.param .u32 _Z13im2col_kernelPKfPfiiiiiiii_param_2,
	.param .u32 _Z13im2col_kernelPKfPfiiiiiiii_param_3,
	.param .u32 _Z13im2col_kernelPKfPfiiiiiiii_param_4,
	.param .u32 _Z13im2col_kernelPKfPfiiiiiiii_param_5,
	.param .u32 _Z13im2col_kernelPKfPfiiiiiiii_param_6,
	.param .u32 _Z13im2col_kernelPKfPfiiiiiiii_param_7,
	.param .u32 _Z13im2col_kernelPKfPfiiiiiiii_param_8,
	.param .u32 _Z13im2col_kernelPKfPfiiiiiiii_param_9
)
{
	.reg .pred 	%p<11>;
	.reg .b32 	%r<39>;
	.reg .b32 	%f<5>;
	.reg .b64 	%rd<9>;

	ld.param.u64 	%rd1, [_Z13im2col_kernelPKfPfiiiiiiii_param_0];
	ld.param.u64 	%rd2, [_Z13im2col_kernelPKfPfiiiiiiii_param_1];
	ld.param.u32 	%r16, [_Z13im2col_kernelPKfPfiiiiiiii_param_2];
	ld.param.u32 	%r9, [_Z13im2col_kernelPKfPfiiiiiiii_param_3];
	ld.param.u32 	%r10, [_Z13im2col_kernelPKfPfiiiiiiii_param_4];
	ld.param.u32 	%r11, [_Z13im2col_kernelPKfPfiiiiiiii_param_5];
	ld.param.u32 	%r12, [_Z13im2col_kernelPKfPfiiiiiiii_param_6];
	ld.param.u32 	%r13, [_Z13im2col_kernelPKfPfiiiiiiii_param_7];
	ld.param.u32 	%r14, [_Z13im2col_kernelPKfPfiiiiiiii_param_8];
	ld.param.u32 	%r15, [_Z13im2col_kernelPKfPfiiiiiiii_param_9];
	mov.u32 	%r17, %ctaid.x;
	mov.u32 	%r18, %ntid.x;
	mov.u32 	%r19, %tid.x;
	mad.lo.s32 	%r1, %r17, %r18, %r19;
	mul.lo.s32 	%r20, %r11, %r16;
	mul.lo.s32 	%r21, %r20, %r11;
	mul.lo.s32 	%r22, %r21, %r14;
	mul.lo.s32 	%r23, %r22, %r15;
	setp.ge.s32 	%p1, %r1, %r23;
	@%p1 bra 	$L__BB0_4;
	div.s32 	%r24, %r1, %r15;
	mul.lo.s32 	%r25, %r24, %r15;
	sub.s32 	%r2, %r1, %r25;
	rem.s32 	%r3, %r24, %r14;
	mul.lo.s32 	%r4, %r15, %r14;
	div.s32 	%r5, %r1, %r4;
	mul.lo.s32 	%r6, %r11, %r11;
	div.s32 	%r26, %r5, %r11;
	rem.s32 	%r27, %r26, %r11;
	mul.lo.s32 	%r28, %r26, %r11;
	sub.s32 	%r29, %r5, %r28;
	mul.lo.s32 	%r30, %r3, %r12;
	sub.s32 	%r31, %r30, %r13;
	add.s32 	%r7, %r27, %r31;
	mul.lo.s32 	%r32, %r2, %r12;
	sub.s32 	%r33, %r32, %r13;
	add.s32 	%r8, %r29, %r33;
	setp.gt.s32 	%p2, %r7, -1;
	setp.lt.s32 	%p3, %r7, %r9;
	and.pred  	%p4, %p2, %p3;
	setp.gt.s32 	%p5, %r8, -1;
	setp.lt.s32 	%p6, %r8, %r10;
	and.pred  	%p7, %p5, %p6;
	and.pred  	%p9, %p4, %p7;
	mov.f32 	%f4, 0f00000000;
	not.pred 	%p10, %p9;
	@%p10 bra 	$L__BB0_3;
	div.s32 	%r34, %r5, %r6;
	mad.lo.s32 	%r35, %r34, %r9, %r7;
	mad.lo.s32 	%r36, %r35, %r10, %r8;
	cvta.to.global.u64 	%rd3, %rd1;
	mul.wide.s32 	%rd4, %r36, 4;
	add.s64 	%rd5, %rd3, %rd4;
	ld.global.f32 	%f4, [%rd5];
$L__BB0_3:
	mad.lo.s32 	%r37, %r3, %r15, %r2;
	mad.lo.s32 	%r38, %r5, %r4, %r37;
	cvta.to.global.u64 	%rd6, %rd2;
	mul.wide.s32 	%rd7, %r38, 4;
	add.s64 	%rd8, %rd6, %rd7;
	st.global.f32 	[%rd8], %f4;
$L__BB0_4:
	ret;

}
	// .globl	_Z13col2im_kernelPKfPfiiiiiiii
.visible .entry _Z13col2im_kernelPKfPfiiiiiiii(
	.param .u64 .ptr .align 1 _Z13col2im_kernelPKfPfiiiiiiii_param_0,
	.param .u64 .ptr .align 1 _Z13col2im_kernelPKfPfiiiiiiii_param_1,
	.param .u32 _Z13col2im_kernelPKfPfiiiiiiii_param_2,
	.param .u32 _Z13col2im_kernelPKfPfiiiiiiii_param_3,
	.param .u32 _Z13col2im_kernelPKfPfiiiiiiii_param_4,
	.param .u32 _Z13col2im_kernelPKfPfiiiiiiii_param_5,
	.param .u32 _Z13col2im_kernelPKfPfiiiiiiii_param_6,
	.param .u32 _Z13col2im_kernelPKfPfiiiiiiii_param_7,
	.param .u32 _Z13col2im_kernelPKfPfiiiiiiii_param_8,
	.param .u32 _Z13col2im_kernelPKfPfiiiiiiii_param_9
)
{
	.reg .pred 	%p<86>;
	.reg .b32 	%r<106>;
	.reg .b32 	%f<42>;
	.reg .b64 	%rd<22>;

	ld.param.u64 	%rd3, [_Z13col2im_kernelPKfPfiiiiiiii_param_0];
	ld.param.u32 	%r57, [_Z13col2im_kernelPKfPfiiiiiiii_param_2];
	ld.param.u32 	%r50, [_Z13col2im_kernelPKfPfiiiiiiii_param_3];
	ld.param.u32 	%r51, [_Z13col2im_kernelPKfPfiiiiiiii_param_4];
	ld.param.u32 	%r52, [_Z13col2im_kernelPKfPfiiiiiiii_param_5];
	ld.param.u32 	%r53, [_Z13col2im_kernelPKfPfiiiiiiii_param_6];
	ld.param.u32 	%r54, [_Z13col2im_kernelPKfPfiiiiiiii_param_7];
	ld.param.u32 	%r55, [_Z13col2im_kernelPKfPfiiiiiiii_param_8];
	ld.param.u32 	%r56, [_Z13col2im_kernelPKfPfiiiiiiii_param_9];
	cvta.to.global.u64 	%rd1, %rd3;
	mov.u32 	%r58, %ctaid.x;
	mov.u32 	%r59, %ntid.x;
	mov.u32 	%r60, %tid.x;
	mad.lo.s32 	%r1, %r58, %r59, %r60;
	mul.lo.s32 	%r61, %r50, %r57;
	mul.lo.s32 	%r62, %r61, %r51;
	setp.ge.s32 	%p1, %r1, %r62;
	@%p1 bra 	$L__BB1_39;
	div.s32 	%r63, %r1, %r51;
	rem.s32 	%r2, %r63, %r50;
	mul.lo.s32 	%r3, %r51, %r50;
	setp.lt.s32 	%p2, %r52, 1;
	mov.f32 	%f40, 0f00000000;
	@%p2 bra 	$L__BB1_38;
	add.s32 	%r4, %r2, %r54;
	rem.s32 	%r65, %r1, %r51;
	add.s32 	%r5, %r65, %r54;
	div.s32 	%r66, %r1, %r3;
	mul.lo.s32 	%r6, %r66, %r52;
	and.b32  	%r7, %r52, 3;
	and.b32  	%r8, %r52, 2147483644;
	neg.s32 	%r9, %r8;
	shl.b32 	%r10, %r55, 2;
	mul.lo.s32 	%r11, %r55, %r52;
	mov.f32 	%f40, 0f00000000;
	mov.b32 	%r101, 0;
$L__BB1_3:
	setp.lt.u32 	%p3, %r52, 4;
	sub.s32 	%r13, %r4, %r101;
	rem.s32 	%r14, %r13, %r53;
	add.s32 	%r68, %r101, %r6;
	mul.lo.s32 	%r15, %r68, %r52;
	mov.b32 	%r105, 0;
	@%p3 bra 	$L__BB1_22;
	add.s32 	%r103, %r5, -1;
	add.s32 	%r70, %r15, 3;
	mul.lo.s32 	%r17, %r55, %r70;
	add.s32 	%r71, %r15, 2;
	mul.lo.s32 	%r18, %r55, %r71;
	mad.lo.s32 	%r19, %r55, %r15, %r55;
	mov.b32 	%r102, 0;
	mov.u32 	%r104, %r9;
$L__BB1_5:
	setp.ne.s32 	%p4, %r14, 0;
	add.s32 	%r23, %r103, 1;
	@%p4 bra 	$L__BB1_9;
	rem.s32 	%r72, %r23, %r53;
	setp.ne.s32 	%p5, %r72, 0;
	@%p5 bra 	$L__BB1_9;
	div.s32 	%r24, %r13, %r53;
	div.s32 	%r25, %r23, %r53;
	setp.gt.s32 	%p6, %r24, -1;
	setp.lt.s32 	%p7, %r24, %r55;
	and.pred  	%p8, %p6, %p7;
	setp.gt.s32 	%p9, %r25, -1;
	setp.lt.s32 	%p10, %r25, %r56;
	and.pred  	%p11, %p9, %p10;
	and.pred  	%p13, %p8, %p11;
	not.pred 	%p14, %p13;
	@%p14 bra 	$L__BB1_9;
	mad.lo.s32 	%r74, %r11, %r68, %r102;
	add.s32 	%r75, %r74, %r24;
	mad.lo.s32 	%r76, %r75, %r56, %r25;
	mul.wide.s32 	%rd4, %r76, 4;
	add.s64 	%rd5, %rd1, %rd4;
	ld.global.f32 	%f23, [%rd5];
	add.f32 	%f40, %f40, %f23;
$L__BB1_9:
	add.s32 	%r26, %r103, -2;
	@%p4 bra 	$L__BB1_13;
	rem.s32 	%r77, %r103, %r53;
	setp.ne.s32 	%p16, %r77, 0;
	@%p16 bra 	$L__BB1_13;
	div.s32 	%r27, %r13, %r53;
	div.s32 	%r28, %r103, %r53;
	setp.gt.s32 	%p17, %r27, -1;
	setp.lt.s32 	%p18, %r27, %r55;
	and.pred  	%p19, %p17, %p18;
	setp.gt.s32 	%p20, %r28, -1;
	setp.lt.s32 	%p21, %r28, %r56;
	and.pred  	%p22, %p20, %p21;
	and.pred  	%p24, %p19, %p22;
	not.pred 	%p25, %p24;
	@%p25 bra 	$L__BB1_13;
	add.s32 	%r78, %r19, %r102;
	add.s32 	%r79, %r78, %r27;
	mad.lo.s32 	%r80, %r79, %r56, %r28;
	mul.wide.s32 	%rd6, %r80, 4;
	add.s64 	%rd7, %rd1, %rd6;
	ld.global.f32 	%f24, [%rd7];
	add.f32 	%f40, %f40, %f24;
$L__BB1_13:
	add.s32 	%r29, %r103, -1;
	@%p4 bra 	$L__BB1_17;
	rem.s32 	%r81, %r29, %r53;
	setp.ne.s32 	%p27, %r81, 0;
	@%p27 bra 	$L__BB1_17;
	div.s32 	%r30, %r13, %r53;
	div.s32 	%r31, %r29, %r53;
	setp.gt.s32 	%p28, %r30, -1;
	setp.lt.s32 	%p29, %r30, %r55;
	and.pred  	%p30, %p28, %p29;
	setp.gt.s32 	%p31, %r31, -1;
	setp.lt.s32 	%p32, %r31, %r56;
	and.pred  	%p33, %p31, %p32;
	and.pred  	%p35, %p30, %p33;
	not.pred 	%p36, %p35;
	@%p36 bra 	$L__BB1_17;
	add.s32 	%r82, %r18, %r102;
	add.s32 	%r83, %r82, %r30;
	mad.lo.s32 	%r84, %r83, %r56, %r31;
	mul.wide.s32 	%rd8, %r84, 4;
	add.s64 	%rd9, %rd1, %rd8;
	ld.global.f32 	%f25, [%rd9];
	add.f32 	%f40, %f40, %f25;
$L__BB1_17:
	@%p4 bra 	$L__BB1_21;
	rem.s32 	%r85, %r26, %r53;
	setp.ne.s32 	%p38, %r85, 0;
	@%p38 bra 	$L__BB1_21;
	div.s32 	%r32, %r13, %r53;
	div.s32 	%r33, %r26, %r53;
	setp.gt.s32 	%p39, %r32, -1;
	setp.lt.s32 	%p40, %r32, %r55;
	and.pred  	%p41, %p39, %p40;
	setp.gt.s32 	%p42, %r33, -1;
	setp.lt.s32 	%p43, %r33, %r56;
	and.pred  	%p44, %p42, %p43;
	and.pred  	%p46, %p41, %p44;
	not.pred 	%p47, %p46;
	@%p47 bra 	$L__BB1_21;
	add.s32 	%r86, %r17, %r102;
	add.s32 	%r87, %r86, %r32;
	mad.lo.s32 	%r88, %r87, %r56, %r33;
	mul.wide.s32 	%rd10, %r88, 4;
	add.s64 	%rd11, %rd1, %rd10;
	ld.global.f32 	%f26, [%rd11];
	add.f32 	%f40, %f40, %f26;
$L__BB1_21:
	add.s32 	%r104, %r104, 4;
	add.s32 	%r103, %r103, -4;
	add.s32 	%r102, %r102, %r10;
	setp.ne.s32 	%p48, %r104, 0;
	mov.u32 	%r105, %r8;
	@%p48 bra 	$L__BB1_5;
$L__BB1_22:
	setp.eq.s32 	%p49, %r7, 0;
	@%p49 bra 	$L__BB1_37;
	setp.ne.s32 	%p50, %r14, 0;
	sub.s32 	%r38, %r5, %r105;
	@%p50 bra 	$L__BB1_27;
	rem.s32 	%r89, %r38, %r53;
	setp.ne.s32 	%p51, %r89, 0;
	@%p51 bra 	$L__BB1_27;
	div.s32 	%r39, %r13, %r53;
	div.s32 	%r40, %r38, %r53;
	setp.gt.s32 	%p52, %r39, -1;
	setp.lt.s32 	%p53, %r39, %r55;
	and.pred  	%p54, %p52, %p53;
	setp.gt.s32 	%p55, %r40, -1;
	setp.lt.s32 	%p56, %r40, %r56;
	and.pred  	%p57, %p55, %p56;
	and.pred  	%p59, %p54, %p57;
	not.pred 	%p60, %p59;
	@%p60 bra 	$L__BB1_27;
	add.s32 	%r90, %r105, %r15;
	mad.lo.s32 	%r91, %r90, %r55, %r39;
	mad.lo.s32 	%r92, %r91, %r56, %r40;
	mul.wide.s32 	%rd12, %r92, 4;
	add.s64 	%rd13, %rd1, %rd12;
	ld.global.f32 	%f27, [%rd13];
	add.f32 	%f40, %f40, %f27;
$L__BB1_27:
	setp.eq.s32 	%p61, %r7, 1;
	add.s32 	%r41, %r105, 1;
	@%p61 bra 	$L__BB1_37;
	setp.ne.s32 	%p62, %r14, 0;
	sub.s32 	%r42, %r5, %r41;
	@%p62 bra 	$L__BB1_32;
	rem.s32 	%r93, %r42, %r53;
	setp.ne.s32 	%p63, %r93, 0;
	@%p63 bra 	$L__BB1_32;
	div.s32 	%r43, %r13, %r53;
	div.s32 	%r44, %r42, %r53;
	setp.gt.s32 	%p64, %r43, -1;
	setp.lt.s32 	%p65, %r43, %r55;
	and.pred  	%p66, %p64, %p65;
	setp.gt.s32 	%p67, %r44, -1;
	setp.lt.s32 	%p68, %r44, %r56;
	and.pred  	%p69, %p67, %p68;
	and.pred  	%p71, %p66, %p69;
	not.pred 	%p72, %p71;
	@%p72 bra 	$L__BB1_32;
	add.s32 	%r94, %r41, %r15;
	mad.lo.s32 	%r95, %r94, %r55, %r43;
	mad.lo.s32 	%r96, %r95, %r56, %r44;
	mul.wide.s32 	%rd14, %r96, 4;
	add.s64 	%rd15, %rd1, %rd14;
	ld.global.f32 	%f28, [%rd15];
	add.f32 	%f40, %f40, %f28;
$L__BB1_32:
	setp.eq.s32 	%p73, %r7, 2;
	add.s32 	%r45, %r105, 2;
	@%p73 bra 	$L__BB1_37;
	setp.ne.s32 	%p74, %r14, 0;
	sub.s32 	%r46, %r5, %r45;
	@%p74 bra 	$L__BB1_37;
	rem.s32 	%r97, %r46, %r53;
	setp.ne.s32 	%p75, %r97, 0;
	@%p75 bra 	$L__BB1_37;
	div.s32 	%r47, %r13, %r53;
	div.s32 	%r48, %r46, %r53;
	setp.gt.s32 	%p76, %r47, -1;
	setp.lt.s32 	%p77, %r47, %r55;
	and.pred  	%p78, %p76, %p77;
	setp.gt.s32 	%p79, %r48, -1;
	setp.lt.s32 	%p80, %r48, %r56;
	and.pred  	%p81, %p79, %p80;
	and.pred  	%p83, %p78, %p81;
	not.pred 	%p84, %p83;
	@%p84 bra 	$L__BB1_37;
	add.s32 	%r98, %r45, %r15;
	mad.lo.s32 	%r99, %r98, %r55, %r47;
	mad.lo.s32 	%r100, %r99, %r56, %r48;
	mul.wide.s32 	%rd16, %r100, 4;
	add.s64 	%rd17, %rd1, %rd16;
	ld.global.f32 	%f29, [%rd17];
	add.f32 	%f40, %f40, %f29;
$L__BB1_37:
	add.s32 	%r101, %r101, 1;
	setp.ne.s32 	%p85, %r101, %r52;
	@%p85 bra 	$L__BB1_3;
$L__BB1_38:
	ld.param.u64 	%rd21, [_Z13col2im_kernelPKfPfiiiiiiii_param_1];
	cvta.to.global.u64 	%rd18, %rd21;
	mul.wide.s32 	%rd19, %r1, 4;
	add.s64 	%rd20, %rd18, %rd19;
	st.global.f32 	[%rd20], %f40;
$L__BB1_39:
	ret;

}


// ===== COMPILED SASS (sm_100) =====

	.target	sm_100

	.elftype	@"ET_EXEC"


//--------------------- .note.nv.tkinfo           --------------------------
	.section	.note.nv.tkinfo,"",@"SHT_NOTE"
	.sectionflags	@"SHF_NOTE_NV_TKINFO"
	.tkinfo
        /*0018*/ 	.word	0x00000002
        /*0030*/ 	.string	""
        /*0030*/ 	.string	"ptxas"
        /*0030*/ 	.string	"Cuda compilation tools, release 13.0, V13.0.88"
        /*0030*/ 	.string	"Build cuda_13.0.r13.0/compiler.36424714_0"
        /*0030*/ 	.string	"-arch sm_100 -m 64 "



//--------------------- .note.nv.cuinfo           --------------------------
	.section	.note.nv.cuinfo,"",@"SHT_NOTE"
	.sectionflags	@"SHF_NOTE_NV_CUINFO"
        /*0018*/ 	.short	0x0002
        /*001a*/ 	.short	0x0064
        /*001c*/ 	.short	0x0082
	.zero		2


//--------------------- .nv.info                  --------------------------
	.section	.nv.info,"",@"SHT_CUDA_INFO"
	.align	4


	//----- nvinfo : EIATTR_REGCOUNT
	.align		4
        /*0000*/ 	.byte	0x04, 0x2f
        /*0002*/ 	.short	(.L_1 - .L_0)
	.align		4
.L_0:
        /*0004*/ 	.word	index@(_Z13im2col_kernelPKfPfiiiiiiii)
        /*0008*/ 	.word	0x00000015


	//----- nvinfo : EIATTR_FRAME_SIZE
	.align		4
.L_1:
        /*000c*/ 	.byte	0x04, 0x11
        /*000e*/ 	.short	(.L_3 - .L_2)
	.align		4
.L_2:
        /*0010*/ 	.word	index@(_Z13im2col_kernelPKfPfiiiiiiii)
        /*0014*/ 	.word	0x00000000


	//----- nvinfo : EIATTR_REGCOUNT
	.align		4
.L_3:
        /*0018*/ 	.byte	0x04, 0x2f
        /*001a*/ 	.short	(.L_5 - .L_4)
	.align		4
.L_4:
        /*001c*/ 	.word	index@(_Z13col2im_kernelPKfPfiiiiiiii)
        /*0020*/ 	.word	0x0000001c


	//----- nvinfo : EIATTR_FRAME_SIZE
	.align		4
.L_5:
        /*0024*/ 	.byte	0x04, 0x11
        /*0026*/ 	.short	(.L_7 - .L_6)
	.align		4
.L_6:
        /*0028*/ 	.word	index@(_Z13col2im_kernelPKfPfiiiiiiii)
        /*002c*/ 	.word	0x00000000


	//----- nvinfo : EIATTR_MIN_STACK_SIZE
	.align		4
.L_7:
        /*0030*/ 	.byte	0x04, 0x12
        /*0032*/ 	.short	(.L_9 - .L_8)
	.align		4
.L_8:
        /*0034*/ 	.word	index@(_Z13col2im_kernelPKfPfiiiiiiii)
        /*0038*/ 	.word	0x00000000


	//----- nvinfo : EIATTR_MIN_STACK_SIZE
	.align		4
.L_9:
        /*003c*/ 	.byte	0x04, 0x12
        /*003e*/ 	.short	(.L_11 - .L_10)
	.align		4
.L_10:
        /*0040*/ 	.word	index@(_Z13im2col_kernelPKfPfiiiiiiii)
        /*0044*/ 	.word	0x00000000
.L_11:


//--------------------- .nv.compat                --------------------------
	.section	.nv.compat,"",@"SHT_CUDA_COMPAT_INFO"
	.align	4
        /*0000*/ 	.byte	0x02, 0x09, 0x00, 0x00, 0x02, 0x02, 0x01, 0x00, 0x02, 0x05, 0x05, 0x00, 0x03, 0x07, 0x01, 0x01
        /*0010*/ 	.byte	0x02, 0x03, 0x00, 0x00, 0x02, 0x06, 0x01, 0x00, 0x04, 0x0b, 0x08, 0x00, 0x09, 0x00, 0x00, 0x00
        /*0020*/ 	.byte	0x00, 0x00, 0x00, 0x00


//--------------------- .nv.info._Z13col2im_kernelPKfPfiiiiiiii --------------------------
	.section	.nv.info._Z13col2im_kernelPKfPfiiiiiiii,"",@"SHT_CUDA_INFO"
	.sectionflags	@""
	.align	4


	//----- nvinfo : EIATTR_CUDA_API_VERSION
	.align		4
        /*0000*/ 	.byte	0x04, 0x37
        /*0002*/ 	.short	(.L_13 - .L_12)
.L_12:
        /*0004*/ 	.word	0x00000082


	//----- nvinfo : EIATTR_KPARAM_INFO
	.align		4
.L_13:
        /*0008*/ 	.byte	0x04, 0x17
        /*000a*/ 	.short	(.L_15 - .L_14)
.L_14:
        /*000c*/ 	.word	0x00000000
        /*0010*/ 	.short	0x0009
        /*0012*/ 	.short	0x002c
        /*0014*/ 	.byte	0x00, 0xf0, 0x11, 0x00


	//----- nvinfo : EIATTR_KPARAM_INFO
	.align		4
.L_15:
        /*0018*/ 	.byte	0x04, 0x17
        /*001a*/ 	.short	(.L_17 - .L_16)
.L_16:
        /*001c*/ 	.word	0x00000000
        /*0020*/ 	.short	0x0008
        /*0022*/ 	.short	0x0028
        /*0024*/ 	.byte	0x00, 0xf0, 0x11, 0x00


	//----- nvinfo : EIATTR_KPARAM_INFO
	.align		4
.L_17:
        /*0028*/ 	.byte	0x04, 0x17
        /*002a*/ 	.short	(.L_19 - .L_18)
.L_18:
        /*002c*/ 	.word	0x00000000
        /*0030*/ 	.short	0x0007
        /*0032*/ 	.short	0x0024
        /*0034*/ 	.byte	0x00, 0xf0, 0x11, 0x00


	//----- nvinfo : EIATTR_KPARAM_INFO
	.align		4
.L_19:
        /*0038*/ 	.byte	0x04, 0x17
        /*003a*/ 	.short	(.L_21 - .L_20)
.L_20:
        /*003c*/ 	.word	0x00000000
        /*0040*/ 	.short	0x0006
        /*0042*/ 	.short	0x0020
        /*0044*/ 	.byte	0x00, 0xf0, 0x11, 0x00


	//----- nvinfo : EIATTR_KPARAM_INFO
	.align		4
.L_21:
        /*0048*/ 	.byte	0x04, 0x17
        /*004a*/ 	.short	(.L_23 - .L_22)
.L_22:
        /*004c*/ 	.word	0x00000000
        /*0050*/ 	.short	0x0005
        /*0052*/ 	.short	0x001c
        /*0054*/ 	.byte	0x00, 0xf0, 0x11, 0x00


	//----- nvinfo : EIATTR_KPARAM_INFO
	.align		4
.L_23:
        /*0058*/ 	.byte	0x04, 0x17
        /*005a*/ 	.short	(.L_25 - .L_24)
.L_24:
        /*005c*/ 	.word	0x00000000
        /*0060*/ 	.short	0x0004
        /*0062*/ 	.short	0x0018
        /*0064*/ 	.byte	0x00, 0xf0, 0x11, 0x00


	//----- nvinfo : EIATTR_KPARAM_INFO
	.align		4
.L_25:
        /*0068*/ 	.byte	0x04, 0x17
        /*006a*/ 	.short	(.L_27 - .L_26)
.L_26:
        /*006c*/ 	.word	0x00000000
        /*0070*/ 	.short	0x0003
        /*0072*/ 	.short	0x0014
        /*0074*/ 	.byte	0x00, 0xf0, 0x11, 0x00


	//----- nvinfo : EIATTR_KPARAM_INFO
	.align		4
.L_27:
        /*0078*/ 	.byte	0x04, 0x17
        /*007a*/ 	.short	(.L_29 - .L_28)
.L_28:
        /*007c*/ 	.word	0x00000000
        /*0080*/ 	.short	0x0002
        /*0082*/ 	.short	0x0010
        /*0084*/ 	.byte	0x00, 0xf0, 0x11, 0x00


	//----- nvinfo : EIATTR_KPARAM_INFO
	.align		4
.L_29:
        /*0088*/ 	.byte	0x04, 0x17
        /*008a*/ 	.short	(.L_31 - .L_30)
.L_30:
        /*008c*/ 	.word	0x00000000
        /*0090*/ 	.short	0x0001
        /*0092*/ 	.short	0x0008
        /*0094*/ 	.byte	0x00, 0xf5, 0x21, 0x00


	//----- nvinfo : EIATTR_KPARAM_INFO
	.align		4
.L_31:
        /*0098*/ 	.byte	0x04, 0x17
        /*009a*/ 	.short	(.L_33 - .L_32)
.L_32:
        /*009c*/ 	.word	0x00000000
        /*00a0*/ 	.short	0x0000
        /*00a2*/ 	.short	0x0000
        /*00a4*/ 	.byte	0x00, 0xf5, 0x21, 0x00


	//----- nvinfo : EIATTR_SPARSE_MMA_MASK
	.align		4
.L_33:
        /*00a8*/ 	.byte	0x03, 0x50
        /*00aa*/ 	.short	0x0000


	//----- nvinfo : EIATTR_MAXREG_COUNT
	.align		4
        /*00ac*/ 	.byte	0x03, 0x1b
        /*00ae*/ 	.short	0x00ff


	//----- nvinfo : EIATTR_MERCURY_ISA_VERSION
	.align		4
        /*00b0*/ 	.byte	0x03, 0x5f
        /*00b2*/ 	.short	0x0101


	//----- nvinfo : EIATTR_VRC_CTA_INIT_COUNT
	.align		4
        /*00b4*/ 	.byte	0x02, 0x4a
	.zero		1
	.zero		1


	//----- nvinfo : EIATTR_EXIT_INSTR_OFFSETS
	.align		4
        /*00b8*/ 	.byte	0x04, 0x1c
        /*00ba*/ 	.short	(.L_35 - .L_34)


	//   ....[0]....
.L_34:
        /*00bc*/ 	.word	0x000000a0


	//   ....[1]....
        /*00c0*/ 	.word	0x000026f0


	//----- nvinfo : EIATTR_CRS_STACK_SIZE
	.align		4
.L_35:
        /*00c4*/ 	.byte	0x04, 0x1e
        /*00c6*/ 	.short	(.L_37 - .L_36)
.L_36:
        /*00c8*/ 	.word	0x00000000


	//----- nvinfo : EIATTR_CBANK_PARAM_SIZE
	.align		4
.L_37:
        /*00cc*/ 	.byte	0x03, 0x19
        /*00ce*/ 	.short	0x0030


	//----- nvinfo : EIATTR_PARAM_CBANK
	.align		4
        /*00d0*/ 	.byte	0x04, 0x0a
        /*00d2*/ 	.short	(.L_39 - .L_38)
	.align		4
.L_38:
        /*00d4*/ 	.word	index@(.nv.constant0._Z13col2im_kernelPKfPfiiiiiiii)
        /*00d8*/ 	.short	0x0380
        /*00da*/ 	.short	0x0030


	//----- nvinfo : EIATTR_SW_WAR
	.align		4
.L_39:
        /*00dc*/ 	.byte	0x04, 0x36
        /*00de*/ 	.short	(.L_41 - .L_40)
.L_40:
        /*00e0*/ 	.word	0x00000008
.L_41:


//--------------------- .nv.info._Z13im2col_kernelPKfPfiiiiiiii --------------------------
	.section	.nv.info._Z13im2col_kernelPKfPfiiiiiiii,"",@"SHT_CUDA_INFO"
	.sectionflags	@""
	.align	4


	//----- nvinfo : EIATTR_CUDA_API_VERSION
	.align		4
        /*0000*/ 	.byte	0x04, 0x37
        /*0002*/ 	.short	(.L_43 - .L_42)
.L_42:
        /*0004*/ 	.word	0x00000082


	//----- nvinfo : EIATTR_KPARAM_INFO
	.align		4
.L_43:
        /*0008*/ 	.byte	0x04, 0x17
        /*000a*/ 	.short	(.L_45 - .L_44)
.L_44:
        /*000c*/ 	.word	0x00000000
        /*0010*/ 	.short	0x0009
        /*0012*/ 	.short	0x002c
        /*0014*/ 	.byte	0x00, 0xf0, 0x11, 0x00


	//----- nvinfo : EIATTR_KPARAM_INFO
	.align		4
.L_45:
        /*0018*/ 	.byte	0x04, 0x17
        /*001a*/ 	.short	(.L_47 - .L_46)
.L_46:
        /*001c*/ 	.word	0x00000000
        /*0020*/ 	.short	0x0008
        /*0022*/ 	.short	0x0028
        /*0024*/ 	.byte	0x00, 0xf0, 0x11, 0x00


	//----- nvinfo : EIATTR_KPARAM_INFO
	.align		4
.L_47:
        /*0028*/ 	.byte	0x04, 0x17
        /*002a*/ 	.short	(.L_49 - .L_48)
.L_48:
        /*002c*/ 	.word	0x00000000
        /*0030*/ 	.short	0x0007
        /*0032*/ 	.short	0x0024
        /*0034*/ 	.byte	0x00, 0xf0, 0x11, 0x00


	//----- nvinfo : EIATTR_KPARAM_INFO
	.align		4
.L_49:
        /*0038*/ 	.byte	0x04, 0x17
        /*003a*/ 	.short	(.L_51 - .L_50)
.L_50:
        /*003c*/ 	.word	0x00000000
        /*0040*/ 	.short	0x0006
        /*0042*/ 	.short	0x0020
        /*0044*/ 	.byte	0x00, 0xf0, 0x11, 0x00


	//----- nvinfo : EIATTR_KPARAM_INFO
	.align		4
.L_51:
        /*0048*/ 	.byte	0x04, 0x17
        /*004a*/ 	.short	(.L_53 - .L_52)
.L_52:
        /*004c*/ 	.word	0x00000000
        /*0050*/ 	.short	0x0005
        /*0052*/ 	.short	0x001c
        /*0054*/ 	.byte	0x00, 0xf0, 0x11, 0x00


	//----- nvinfo : EIATTR_KPARAM_INFO
	.align		4
.L_53:
        /*0058*/ 	.byte	0x04, 0x17
        /*005a*/ 	.short	(.L_55 - .L_54)
.L_54:
        /*005c*/ 	.word	0x00000000
        /*0060*/ 	.short	0x0004
        /*0062*/ 	.short	0x0018
        /*0064*/ 	.byte	0x00, 0xf0, 0x11, 0x00


	//----- nvinfo : EIATTR_KPARAM_INFO
	.align		4
.L_55:
        /*0068*/ 	.byte	0x04, 0x17
        /*006a*/ 	.short	(.L_57 - .L_56)
.L_56:
        /*006c*/ 	.word	0x00000000
        /*0070*/ 	.short	0x0003
        /*0072*/ 	.short	0x0014
        /*0074*/ 	.byte	0x00, 0xf0, 0x11, 0x00


	//----- nvinfo : EIATTR_KPARAM_INFO
	.align		4
.L_57:
        /*0078*/ 	.byte	0x04, 0x17
        /*007a*/ 	.short	(.L_59 - .L_58)
.L_58:
        /*007c*/ 	.word	0x00000000
        /*0080*/ 	.short	0x0002
        /*0082*/ 	.short	0x0010
        /*0084*/ 	.byte	0x00, 0xf0, 0x11, 0x00


	//----- nvinfo : EIATTR_KPARAM_INFO
	.align		4
.L_59:
        /*0088*/ 	.byte	0x04, 0x17
        /*008a*/ 	.short	(.L_61 - .L_60)
.L_60:
        /*008c*/ 	.word	0x00000000
        /*0090*/ 	.short	0x0001
        /*0092*/ 	.short	0x0008
        /*0094*/ 	.byte	0x00, 0xf5, 0x21, 0x00


	//----- nvinfo : EIATTR_KPARAM_INFO
	.align		4
.L_61:
        /*0098*/ 	.byte	0x04, 0x17
        /*009a*/ 	.short	(.L_63 - .L_62)
.L_62:
        /*009c*/ 	.word	0x00000000
        /*00a0*/ 	.short	0x0000
        /*00a2*/ 	.short	0x0000
        /*00a4*/ 	.byte	0x00, 0xf5, 0x21, 0x00


	//----- nvinfo : EIATTR_SPARSE_MMA_MASK
	.align		4
.L_63:
        /*00a8*/ 	.byte	0x03, 0x50
        /*00aa*/ 	.short	0x0000


	//----- nvinfo : EIATTR_MAXREG_COUNT
	.align		4
        /*00ac*/ 	.byte	0x03, 0x1b
        /*00ae*/ 	.short	0x00ff


	//----- nvinfo : EIATTR_MERCURY_ISA_VERSION
	.align		4
        /*00b0*/ 	.byte	0x03, 0x5f
        /*00b2*/ 	.short	0x0101


	//----- nvinfo : EIATTR_VRC_CTA_INIT_COUNT
	.align		4
        /*00b4*/ 	.byte	0x02, 0x4a
	.zero		1
	.zero		1


	//----- nvinfo : EIATTR_EXIT_INSTR_OFFSETS
	.align		4
        /*00b8*/ 	.byte	0x04, 0x1c
        /*00ba*/ 	.short	(.L_65 - .L_64)


	//   ....[0]....
.L_64:
        /*00bc*/ 	.word	0x000000d0


	//   ....[1]....
        /*00c0*/ 	.word	0x00000b20


	//----- nvinfo : EIATTR_CRS_STACK_SIZE
	.align		4
.L_65:
        /*00c4*/ 	.byte	0x04, 0x1e
        /*00c6*/ 	.short	(.L_67 - .L_66)
.L_66:
        /*00c8*/ 	.word	0x00000000


	//----- nvinfo : EIATTR_CBANK_PARAM_SIZE
	.align		4
.L_67:
        /*00cc*/ 	.byte	0x03, 0x19
        /*00ce*/ 	.short	0x0030


	//----- nvinfo : EIATTR_PARAM_CBANK
	.align		4
        /*00d0*/ 	.byte	0x04, 0x0a
        /*00d2*/ 	.short	(.L_69 - .L_68)
	.align		4
.L_68:
        /*00d4*/ 	.word	index@(.nv.constant0._Z13im2col_kernelPKfPfiiiiiiii)
        /*00d8*/ 	.short	0x0380
        /*00da*/ 	.short	0x0030


	//----- nvinfo : EIATTR_SW_WAR
	.align		4
.L_69:
        /*00dc*/ 	.byte	0x04, 0x36
        /*00de*/ 	.short	(.L_71 - .L_70)
.L_70:
        /*00e0*/ 	.word	0x00000008
.L_71:


//--------------------- .nv.callgraph             --------------------------
	.section	.nv.callgraph,"",@"SHT_CUDA_CALLGRAPH"
	.align	4
	.sectionentsize	8
	.align		4
        /*0000*/ 	.word	0x00000000
	.align		4
        /*0004*/ 	.word	0xffffffff
	.align		4
        /*0008*/ 	.word	0x00000000
	.align		4
        /*000c*/ 	.word	0xfffffffe
	.align		4
        /*0010*/ 	.word	0x00000000
	.align		4
        /*0014*/ 	.word	0xfffffffd
	.align		4
        /*0018*/ 	.word	0x00000000
	.align		4
        /*001c*/ 	.word	0xfffffffc


//--------------------- .text._Z13col2im_kernelPKfPfiiiiiiii --------------------------
	.section	.text._Z13col2im_kernelPKfPfiiiiiiii,"ax",@progbits
	.align	128
        .global         _Z13col2im_kernelPKfPfiiiiiiii
        .type           _Z13col2im_kernelPKfPfiiiiiiii,@function
        .size           _Z13col2im_kernelPKfPfiiiiiiii,(.L_x_22 - _Z13col2im_kernelPKfPfiiiiiiii)
        .other          _Z13col2im_kernelPKfPfiiiiiiii,@"STO_CUDA_ENTRY STV_DEFAULT"
_Z13col2im_kernelPKfPfiiiiiiii:
.text._Z13col2im_kernelPKfPfiiiiiiii:
[----:B------:R-:W-:Y:S01]  /*0000*/  LDC R1, c[0x0][0x37c] ;  /* 0x0000df00ff017b82 */ /* 0x000fe20000000800 */
[----:B------:R-:W0:Y:S07]  /*0010*/  S2R R7, SR_TID.X ;  /* 0x0000000000077919 */ /* 0x000e2e0000002100 */
[----:B------:R-:W1:Y:S08]  /*0020*/  LDC.64 R2, c[0x0][0x390] ;  /* 0x0000e400ff027b82 */ /* 0x000e700000000a00 */
[----:B------:R-:W0:Y:S08]  /*0030*/  S2UR UR4, SR_CTAID.X ;  /* 0x00000000000479c3 */ /* 0x000e300000002500 */
[----:B------:R-:W0:Y:S08]  /*0040*/  LDC R0, c[0x0][0x360] ;  /* 0x0000d800ff007b82 */ /* 0x000e300000000800 */
[----:B------:R-:W2:Y:S01]  /*0050*/  LDC R4, c[0x0][0x398] ;  /* 0x0000e600ff047b82 */ /* 0x000ea20000000800 */
[----:B-1----:R-:W-:-:S02]  /*0060*/  IMAD R5, R3, R2, RZ ;  /* 0x0000000203057224 */ /* 0x002fc400078e02ff */
[----:B0-----:R-:W-:Y:S02]  /*0070*/  IMAD R0, R0, UR4, R7 ;  /* 0x0000000400007c24 */ /* 0x001fe4000f8e0207 */
[----:B--2---:R-:W-:-:S05]  /*0080*/  IMAD R5, R5, R4, RZ ;  /* 0x0000000405057224 */ /* 0x004fca00078e02ff */
[----:B------:R-:W-:-:S13]  /*0090*/  ISETP.GE.AND P0, PT, R0, R5, PT ;  /* 0x000000050000720c */ /* 0x000fda0003f06270 */
[----:B------:R-:W-:Y:S05]  /*00a0*/  @P0 EXIT ;  /* 0x000000000000094d */ /* 0x000fea0003800000 */
[----:B------:R-:W-:Y:S01]  /*00b0*/  IABS R2, R4 ;  /* 0x0000000400027213 */ /* 0x000fe20000000000 */
[----:B------:R-:W0:Y:S01]  /*00c0*/  LDCU UR5, c[0x0][0x39c] ;  /* 0x00007380ff0577ac */ /* 0x000e220008000800 */
[----:B------:R-:W-:Y:S02]  /*00d0*/  IABS R11, R0 ;  /* 0x00000000000b7213 */ /* 0x000fe40000000000 */
[----:B------:R-:W1:Y:S01]  /*00e0*/  I2F.RP R5, R2 ;  /* 0x0000000200057306 */ /* 0x000e620000209400 */
[----:B------:R-:W-:Y:S01]  /*00f0*/  IABS R8, R3 ;  /* 0x0000000300087213 */ /* 0x000fe20000000000 */
[----:B------:R-:W2:Y:S06]  /*0100*/  LDCU.64 UR10, c[0x0][0x358] ;  /* 0x00006b00ff0a77ac */ /* 0x000eac0008000a00 */
[----:B-1----:R-:W1:Y:S01]  /*0110*/  MUFU.RCP R5, R5 ;  /* 0x0000000500057308 */ /* 0x002e620000001000 */
[----:B0-----:R-:W-:Y:S01]  /*0120*/  UISETP.GE.AND UP0, UPT, UR5, 0x1, UPT ;  /* 0x000000010500788c */ /* 0x001fe2000bf06270 */
[----:B-1----:R-:W-:-:S06]  /*0130*/  VIADD R6, R5, 0xffffffe ;  /* 0x0ffffffe05067836 */ /* 0x002fcc0000000000 */
[----:B------:R0:W1:Y:S02]  /*0140*/  F2I.FTZ.U32.TRUNC.NTZ R7, R6 ;  /* 0x0000000600077305 */ /* 0x000064000021f000 */
[----:B0-----:R-:W-:Y:S02]  /*0150*/  IMAD.MOV.U32 R6, RZ, RZ, RZ ;  /* 0x000000ffff067224 */ /* 0x001fe400078e00ff */
[----:B-1----:R-:W-:-:S04]  /*0160*/  IMAD.MOV R9, RZ, RZ, -R7 ;  /* 0x000000ffff097224 */ /* 0x002fc800078e0a07 */
[----:B------:R-:W-:-:S04]  /*0170*/  IMAD R9, R9, R2, RZ ;  /* 0x0000000209097224 */ /* 0x000fc800078e02ff */
[----:B------:R-:W-:Y:S01]  /*0180*/  IMAD.HI.U32 R10, R7, R9, R6 ;  /* 0x00000009070a7227 */ /* 0x000fe200078e0006 */
[-C--:B------:R-:W-:Y:S01]  /*0190*/  LOP3.LUT R6, R0, R4.reuse, RZ, 0x3c, !PT ;  /* 0x0000000400067212 */ /* 0x080fe200078e3cff */
[----:B------:R-:W0:Y:S02]  /*01a0*/  I2F.RP R9, R8 ;  /* 0x0000000800097306 */ /* 0x000e240000209400 */
[----:B------:R-:W-:Y:S01]  /*01b0*/  IMAD.MOV.U32 R7, RZ, RZ, R11 ;  /* 0x000000ffff077224 */ /* 0x000fe200078e000b */
[----:B------:R-:W-:Y:S02]  /*01c0*/  ISETP.GE.AND P2, PT, R6, RZ, PT ;  /* 0x000000ff0600720c */ /* 0x000fe40003f46270 */
[----:B------:R-:W-:Y:S01]  /*01d0*/  LOP3.LUT R6, RZ, R4, RZ, 0x33, !PT ;  /* 0x00000004ff067212 */ /* 0x000fe200078e33ff */
[----:B------:R-:W-:-:S04]  /*01e0*/  IMAD.HI.U32 R10, R10, R7, RZ ;  /* 0x000000070a0a7227 */ /* 0x000fc800078e00ff */
[----:B------:R-:W-:-:S04]  /*01f0*/  IMAD.MOV R5, RZ, RZ, -R10 ;  /* 0x000000ffff057224 */ /* 0x000fc800078e0a0a */
[C---:B------:R-:W-:Y:S01]  /*0200*/  IMAD R5, R2.reuse, R5, R7 ;  /* 0x0000000502057224 */ /* 0x040fe200078e0207 */
[----:B0-----:R-:W0:Y:S04]  /*0210*/  MUFU.RCP R9, R9 ;  /* 0x0000000900097308 */ /* 0x001e280000001000 */
[----:B------:R-:W-:-:S13]  /*0220*/  ISETP.GT.U32.AND P1, PT, R2, R5, PT ;  /* 0x000000050200720c */ /* 0x000fda0003f24070 */
[----:B------:R-:W-:Y:S01]  /*0230*/  @!P1 IMAD.IADD R5, R5, 0x1, -R2 ;  /* 0x0000000105059824 */ /* 0x000fe200078e0a02 */
[----:B0-----:R-:W-:Y:S01]  /*0240*/  IADD3 R11, PT, PT, R9, 0xffffffe, RZ ;  /* 0x0ffffffe090b7810 */ /* 0x001fe20007ffe0ff */
[----:B------:R-:W-:-:S03]  /*0250*/  @!P1 VIADD R10, R10, 0x1 ;  /* 0x000000010a0a9836 */ /* 0x000fc60000000000 */
[----:B------:R-:W-:Y:S02]  /*0260*/  ISETP.GE.U32.AND P0, PT, R5, R2, PT ;  /* 0x000000020500720c */ /* 0x000fe40003f06070 */
[----:B------:R-:W0:Y:S11]  /*0270*/  F2I.FTZ.U32.TRUNC.NTZ R11, R11 ;  /* 0x0000000b000b7305 */ /* 0x000e36000021f000 */
[----:B------:R-:W-:Y:S01]  /*0280*/  @P0 VIADD R10, R10, 0x1 ;  /* 0x000000010a0a0836 */ /* 0x000fe20000000000 */
[----:B------:R-:W-:-:S03]  /*0290*/  ISETP.NE.AND P0, PT, R4, RZ, PT ;  /* 0x000000ff0400720c */ /* 0x000fc60003f05270 */
[----:B------:R-:W-:Y:S02]  /*02a0*/  @!P2 IMAD.MOV R10, RZ, RZ, -R10 ;  /* 0x000000ffff0aa224 */ /* 0x000fe400078e0a0a */
[----:B0-----:R-:W-:-:S03]  /*02b0*/  IMAD.MOV R13, RZ, RZ, -R11 ;  /* 0x000000ffff0d7224 */ /* 0x001fc600078e0a0b */
[----:B------:R-:W-:Y:S01]  /*02c0*/  SEL R9, R6, R10, !P0 ;  /* 0x0000000a06097207 */ /* 0x000fe20004000000 */
[----:B------:R-:W-:Y:S02]  /*02d0*/  IMAD R13, R13, R8, RZ ;  /* 0x000000080d0d7224 */ /* 0x000fe400078e02ff */
[----:B------:R-:W-:Y:S01]  /*02e0*/  IMAD.MOV.U32 R10, RZ, RZ, RZ ;  /* 0x000000ffff0a7224 */ /* 0x000fe200078e00ff */
[----:B------:R-:W-:Y:S02]  /*02f0*/  IABS R12, R9 ;  /* 0x00000009000c7213 */ /* 0x000fe40000000000 */
[----:B------:R-:W-:Y:S01]  /*0300*/  ISETP.GE.AND P3, PT, R9, RZ, PT ;  /* 0x000000ff0900720c */ /* 0x000fe20003f66270 */
[----:B------:R-:W-:Y:S01]  /*0310*/  IMAD.HI.U32 R10, R11, R13, R10 ;  /* 0x0000000d0b0a7227 */ /* 0x000fe200078e000a */
[----:B------:R-:W-:-:S03]  /*0320*/  MOV R11, R12 ;  /* 0x0000000c000b7202 */ /* 0x000fc60000000f00 */
[----:B------:R-:W-:Y:S02]  /*0330*/  HFMA2 R12, -RZ, RZ, 0, 0 ;  /* 0x00000000ff0c7431 */ /* 0x000fe400000001ff */
[----:B------:R-:W-:-:S04]  /*0340*/  IMAD.HI.U32 R10, R10, R11, RZ ;  /* 0x0000000b0a0a7227 */ /* 0x000fc800078e00ff */
[----:B------:R-:W-:-:S04]  /*0350*/  IMAD.MOV R10, RZ, RZ, -R10 ;  /* 0x000000ffff0a7224 */ /* 0x000fc800078e0a0a */
[----:B------:R-:W-:-:S05]  /*0360*/  IMAD R11, R8, R10, R11 ;  /* 0x0000000a080b7224 */ /* 0x000fca00078e020b */
[----:B------:R-:W-:-:S13]  /*0370*/  ISETP.GT.U32.AND P1, PT, R8, R11, PT ;  /* 0x0000000b0800720c */ /* 0x000fda0003f24070 */
[----:B------:R-:W-:Y:S01]  /*0380*/  @!P1 IMAD.IADD R11, R11, 0x1, -R8 ;  /* 0x000000010b0b9824 */ /* 0x000fe200078e0a08 */
[----:B------:R-:W-:-:S04]  /*0390*/  ISETP.NE.AND P1, PT, R3, RZ, PT ;  /* 0x000000ff0300720c */ /* 0x000fc80003f25270 */
[----:B------:R-:W-:-:S13]  /*03a0*/  ISETP.GT.U32.AND P2, PT, R8, R11, PT ;  /* 0x0000000b0800720c */ /* 0x000fda0003f44070 */
[----:B------:R-:W-:-:S04]  /*03b0*/  @!P2 IMAD.IADD R11, R11, 0x1, -R8 ;  /* 0x000000010b0ba824 */ /* 0x000fc800078e0a08 */
[----:B------:R-:W-:-:S04]  /*03c0*/  IMAD.MOV.U32 R8, RZ, RZ, R11 ;  /* 0x000000ffff087224 */ /* 0x000fc800078e000b */
[----:B------:R-:W-:Y:S01]  /*03d0*/  @!P3 IMAD.MOV R8, RZ, RZ, -R8 ;  /* 0x000000ffff08b224 */ /* 0x000fe200078e0a08 */
[----:B------:R-:W-:Y:S01]  /*03e0*/  @!P1 LOP3.LUT R8, RZ, R3, RZ, 0x33, !PT ;  /* 0x00000003ff089212 */ /* 0x000fe200078e33ff */
[----:B--2---:R-:W-:Y:S06]  /*03f0*/  BRA.U !UP0, `(.L_x_0) ;  /* 0x0000002108b07547 */ /* 0x004fec000b800000 */
[----:B------:R-:W-:Y:S01]  /*0400*/  IMAD R9, R3, R4, RZ ;  /* 0x0000000403097224 */ /* 0x000fe200078e02ff */
[----:B------:R-:W-:Y:S01]  /*0410*/  ISETP.GE.AND P4, PT, R0, RZ, PT ;  /* 0x000000ff0000720c */ /* 0x000fe20003f86270 */
[----:B------:R-:W0:Y:S01]  /*0420*/  LDCU UR6, c[0x0][0x3a4] ;  /* 0x00007480ff0677ac */ /* 0x000e220008000800 */
[----:B------:R-:W-:Y:S01]  /*0430*/  ISETP.GT.U32.AND P3, PT, R2, R5, PT ;  /* 0x000000050200720c */ /* 0x000fe20003f64070 */
[----:B------:R-:W-:Y:S01]  /*0440*/  IMAD.IADD R2, R5, 0x1, -R2 ;  /* 0x0000000105027824 */ /* 0x000fe200078e0a02 */
[-C--:B------:R-:W-:Y:S01]  /*0450*/  IABS R12, R9.reuse ;  /* 0x00000009000c7213 */ /* 0x080fe20000000000 */
[----:B------:R-:W1:Y:S01]  /*0460*/  LDCU UR4, c[0x0][0x3a8] ;  /* 0x00007500ff0477ac */ /* 0x000e620008000800 */
[----:B------:R-:W-:Y:S02]  /*0470*/  IABS R14, R9 ;  /* 0x00000009000e7213 */ /* 0x000fe40000000000 */
[----:B------:R-:W2:Y:S01]  /*0480*/  I2F.RP R3, R12 ;  /* 0x0000000c00037306 */ /* 0x000ea20000209400 */
[----:B------:R-:W-:Y:S01]  /*0490*/  SEL R5, R2, R5, !P3 ;  /* 0x0000000502057207 */ /* 0x000fe20005800000 */
[----:B------:R-:W-:Y:S01]  /*04a0*/  ULOP3.LUT UR9, UR5, 0x7ffffffc, URZ, 0xc0, !UPT ;  /* 0x7ffffffc05097892 */ /* 0x000fe2000f8ec0ff */
[----:B------:R-:W-:Y:S01]  /*04b0*/  IMAD.MOV R14, RZ, RZ, -R14 ;  /* 0x000000ffff0e7224 */ /* 0x000fe200078e0a0e */
[----:B------:R-:W-:-:S02]  /*04c0*/  ULOP3.LUT UR8, UR5, 0x3, URZ, 0xc0, !UPT ;  /* 0x0000000305087892 */ /* 0x000fc4000f8ec0ff */
[----:B------:R-:W-:Y:S01]  /*04d0*/  @!P4 IMAD.MOV R5, RZ, RZ, -R5 ;  /* 0x000000ffff05c224 */ /* 0x000fe200078e0a05 */
[----:B------:R-:W-:-:S04]  /*04e0*/  UIADD3 UR7, UPT, UPT, -UR9, URZ, URZ ;  /* 0x000000ff09077290 */ /* 0x000fc8000fffe1ff */
[----:B------:R-:W-:Y:S01]  /*04f0*/  SEL R5, R6, R5, !P0 ;  /* 0x0000000506057207 */ /* 0x000fe20004000000 */
[----:B--2---:R-:W2:Y:S04]  /*0500*/  MUFU.RCP R3, R3 ;  /* 0x0000000300037308 */ /* 0x004ea80000001000 */
[----:B0-----:R-:W-:Y:S01]  /*0510*/  VIADD R5, R5, UR6 ;  /* 0x0000000605057c36 */ /* 0x001fe20008000000 */
[----:B-1----:R-:W-:-:S03]  /*0520*/  UIMAD UR5, UR5, UR4, URZ ;  /* 0x00000004050572a4 */ /* 0x002fc6000f8e02ff */
[----:B------:R-:W-:Y:S01]  /*0530*/  UMOV UR4, URZ ;  /* 0x000000ff00047c82 */ /* 0x000fe20008000000 */
[----:B--2---:R-:W-:-:S04]  /*0540*/  VIADD R10, R3, 0xffffffe ;  /* 0x0ffffffe030a7836 */ /* 0x004fc80000000000 */
[----:B------:R0:W1:Y:S02]  /*0550*/  F2I.FTZ.U32.TRUNC.NTZ R11, R10 ;  /* 0x0000000a000b7305 */ /* 0x000064000021f000 */
[----:B0-----:R-:W-:Y:S02]  /*0560*/  IMAD.MOV.U32 R10, RZ, RZ, RZ ;  /* 0x000000ffff0a7224 */ /* 0x001fe400078e00ff */
[----:B-1----:R-:W-:-:S04]  /*0570*/  IMAD.MOV R13, RZ, RZ, -R11 ;  /* 0x000000ffff0d7224 */ /* 0x002fc800078e0a0b */
[----:B------:R-:W-:-:S04]  /*0580*/  IMAD R13, R13, R12, RZ ;  /* 0x0000000c0d0d7224 */ /* 0x000fc800078e02ff */
[----:B------:R-:W-:-:S06]  /*0590*/  IMAD.HI.U32 R4, R11, R13, R10 ;  /* 0x0000000d0b047227 */ /* 0x000fcc00078e000a */
[----:B------:R-:W-:Y:S01]  /*05a0*/  IMAD.HI.U32 R3, R4, R7, RZ ;  /* 0x0000000704037227 */ /* 0x000fe200078e00ff */
[----:B------:R-:W-:-:S03]  /*05b0*/  LOP3.LUT R4, R0, R9, RZ, 0x3c, !PT ;  /* 0x0000000900047212 */ /* 0x000fc600078e3cff */
[----:B------:R-:W-:Y:S01]  /*05c0*/  IMAD R7, R3, R14, R7 ;  /* 0x0000000e03077224 */ /* 0x000fe200078e0207 */
[----:B------:R-:W-:Y:S02]  /*05d0*/  ISETP.GE.AND P5, PT, R4, RZ, PT ;  /* 0x000000ff0400720c */ /* 0x000fe40003fa6270 */
[----:B------:R-:W-:Y:S02]  /*05e0*/  IADD3 R4, PT, PT, R8, UR6, RZ ;  /* 0x0000000608047c10 */ /* 0x000fe4000fffe0ff */
[----:B------:R-:W-:-:S13]  /*05f0*/  ISETP.GT.U32.AND P2, PT, R12, R7, PT ;  /* 0x000000070c00720c */ /* 0x000fda0003f44070 */
[----:B------:R-:W-:Y:S01]  /*0600*/  @!P2 IMAD.IADD R7, R7, 0x1, -R12 ;  /* 0x000000010707a824 */ /* 0x000fe200078e0a0c */
[----:B------:R-:W-:Y:S02]  /*0610*/  @!P2 IADD3 R3, PT, PT, R3, 0x1, RZ ;  /* 0x000000010303a810 */ /* 0x000fe40007ffe0ff */
[----:B------:R-:W-:Y:S02]  /*0620*/  ISETP.NE.AND P2, PT, R9, RZ, PT ;  /* 0x000000ff0900720c */ /* 0x000fe40003f45270 */
[----:B------:R-:W-:Y:S01]  /*0630*/  ISETP.GE.U32.AND P1, PT, R7, R12, PT ;  /* 0x0000000c0700720c */ /* 0x000fe20003f26070 */
[----:B------:R-:W-:-:S12]  /*0640*/  IMAD.MOV.U32 R12, RZ, RZ, RZ ;  /* 0x000000ffff0c7224 */ /* 0x000fd800078e00ff */
[----:B------:R-:W-:-:S04]  /*0650*/  @P1 VIADD R3, R3, 0x1 ;  /* 0x0000000103031836 */ /* 0x000fc80000000000 */
[----:B------:R-:W-:Y:S01]  /*0660*/  @!P5 IMAD.MOV R3, RZ, RZ, -R3 ;  /* 0x000000ffff03d224 */ /* 0x000fe200078e0a03 */
[----:B------:R-:W-:-:S07]  /*0670*/  @!P2 LOP3.LUT R3, RZ, R9, RZ, 0x33, !PT ;  /* 0x00000009ff03a212 */ /* 0x000fce00078e33ff */
.L_x_17:
[----:B------:R-:W0:Y:S01]  /*0680*/  LDC R13, c[0x0][0x3a0] ;  /* 0x0000e800ff0d7b82 */ /* 0x000e220000000800 */
[----:B------:R-:W-:-:S05]  /*0690*/  VIADD R6, R4, -UR4 ;  /* 0x8000000404067c36 */ /* 0x000fca0008000000 */
[----:B------:R-:W-:Y:S02]  /*06a0*/  IABS R11, R6 ;  /* 0x00000006000b7213 */ /* 0x000fe40000000000 */
[----:B------:R-:W-:Y:S02]  /*06b0*/  ISETP.GE.AND P2, PT, R6, RZ, PT ;  /* 0x000000ff0600720c */ /* 0x000fe40003f46270 */
[----:B0-----:R-:W-:-:S04]  /*06c0*/  IABS R10, R13 ;  /* 0x0000000d000a7213 */ /* 0x001fc80000000000 */
[----:B------:R-:W0:Y:S08]  /*06d0*/  I2F.RP R2, R10 ;  /* 0x0000000a00027306 */ /* 0x000e300000209400 */
[----:B0-----:R-:W0:Y:S02]  /*06e0*/  MUFU.RCP R2, R2 ;  /* 0x0000000200027308 */ /* 0x001e240000001000 */
[----:B0-----:R-:W-:-:S02]  /*06f0*/  VIADD R8, R2, 0xffffffe ;  /* 0x0ffffffe02087836 */ /* 0x001fc40000000000 */
[----:B------:R-:W-:-:S04]  /*0700*/  IMAD.MOV.U32 R2, RZ, RZ, RZ ;  /* 0x000000ffff027224 */ /* 0x000fc800078e00ff */
[----:B------:R0:W1:Y:S02]  /*0710*/  F2I.FTZ.U32.TRUNC.NTZ R9, R8 ;  /* 0x0000000800097305 */ /* 0x000064000021f000 */
[----:B0-----:R-:W-:Y:S02]  /*0720*/  IMAD.MOV.U32 R8, RZ, RZ, RZ ;  /* 0x000000ffff087224 */ /* 0x001fe400078e00ff */
[----:B-1----:R-:W-:-:S04]  /*0730*/  IMAD.MOV R7, RZ, RZ, -R9 ;  /* 0x000000ffff077224 */ /* 0x002fc800078e0a09 */
[----:B------:R-:W-:-:S04]  /*0740*/  IMAD R7, R7, R10, RZ ;  /* 0x0000000a07077224 */ /* 0x000fc800078e02ff */
[----:B------:R-:W-:Y:S01]  /*0750*/  IMAD.HI.U32 R9, R9, R7, R8 ;  /* 0x0000000709097227 */ /* 0x000fe200078e0008 */
[----:B------:R-:W-:-:S05]  /*0760*/  MOV R7, R11 ;  /* 0x0000000b00077202 */ /* 0x000fca0000000f00 */
[----:B------:R-:W-:-:S04]  /*0770*/  IMAD.HI.U32 R9, R9, R7, RZ ;  /* 0x0000000709097227 */ /* 0x000fc800078e00ff */
[----:B------:R-:W-:-:S04]  /*0780*/  IMAD.MOV R9, RZ, RZ, -R9 ;  /* 0x000000ffff097224 */ /* 0x000fc800078e0a09 */
[C---:B------:R-:W-:Y:S02]  /*0790*/  IMAD R7, R10.reuse, R9, R7 ;  /* 0x000000090a077224 */ /* 0x040fe400078e0207 */
[----:B------:R-:W0:Y:S03]  /*07a0*/  LDC R9, c[0x0][0x39c] ;  /* 0x0000e700ff097b82 */ /* 0x000e260000000800 */
[----:B------:R-:W-:-:S13]  /*07b0*/  ISETP.GT.U32.AND P0, PT, R10, R7, PT ;  /* 0x000000070a00720c */ /* 0x000fda0003f04070 */
[----:B------:R-:W-:Y:S01]  /*07c0*/  @!P0 IMAD.IADD R7, R7, 0x1, -R10 ;  /* 0x0000000107078824 */ /* 0x000fe200078e0a0a */
[----:B------:R-:W-:-:S04]  /*07d0*/  ISETP.NE.AND P0, PT, R13, RZ, PT ;  /* 0x000000ff0d00720c */ /* 0x000fc80003f05270 */
[----:B------:R-:W-:Y:S01]  /*07e0*/  ISETP.GT.U32.AND P1, PT, R10, R7, PT ;  /* 0x000000070a00720c */ /* 0x000fe20003f24070 */
[----:B0-----:R-:W-:-:S12]  /*07f0*/  IMAD R8, R3, R9, UR4 ;  /* 0x0000000403087e24 */ /* 0x001fd8000f8e0209 */
[----:B------:R-:W-:Y:S01]  /*0800*/  @!P1 IMAD.IADD R7, R7, 0x1, -R10 ;  /* 0x0000000107079824 */ /* 0x000fe200078e0a0a */
[----:B------:R-:W-:Y:S01]  /*0810*/  ISETP.GE.U32.AND P1, PT, R9, 0x4, PT ;  /* 0x000000040900780c */ /* 0x000fe20003f26070 */
[----:B------:R-:W-:Y:S02]  /*0820*/  IMAD R9, R8, R9, RZ ;  /* 0x0000000908097224 */ /* 0x000fe400078e02ff */
[----:B------:R-:W-:Y:S01]  /*0830*/  @!P2 IMAD.MOV R7, RZ, RZ, -R7 ;  /* 0x000000ffff07a224 */ /* 0x000fe200078e0a07 */
[----:B------:R-:W-:-:S09]  /*0840*/  @!P0 LOP3.LUT R7, RZ, R13, RZ, 0x33, !PT ;  /* 0x0000000dff078212 */ /* 0x000fd200078e33ff */
[----:B------:R-:W-:Y:S05]  /*0850*/  @!P1 BRA `(.L_x_1) ;  /* 0x0000001000509947 */ /* 0x000fea0003800000 */
[----:B------:R-:W0:Y:S01]  /*0860*/  LDC R2, c[0x0][0x3a8] ;  /* 0x0000ea00ff027b82 */ /* 0x000e220000000800 */
[----:B------:R-:W-:Y:S01]  /*0870*/  ISETP.NE.AND P2, PT, R7, RZ, PT ;  /* 0x000000ff0700720c */ /* 0x000fe20003f45270 */
[----:B------:R-:W-:Y:S01]  /*0880*/  VIADD R11, R9, 0x3 ;  /* 0x00000003090b7836 */ /* 0x000fe20000000000 */
[----:B------:R-:W-:Y:S01]  /*0890*/  IADD3 R10, PT, PT, R5, -0x1, RZ ;  /* 0xffffffff050a7810 */ /* 0x000fe20007ffe0ff */
[C---:B------:R-:W-:Y:S01]  /*08a0*/  VIADD R13, R9.reuse, 0x2 ;  /* 0x00000002090d7836 */ /* 0x040fe20000000000 */
[----:B------:R-:W-:Y:S01]  /*08b0*/  UMOV UR6, UR7 ;  /* 0x0000000700067c82 */ /* 0x000fe20008000000 */
[----:B------:R-:W-:Y:S02]  /*08c0*/  IMAD.MOV.U32 R19, RZ, RZ, RZ ;  /* 0x000000ffff137224 */ /* 0x000fe400078e00ff */
[----:B0-----:R-:W-:-:S07]  /*08d0*/  IMAD R2, R9, R2, R2 ;  /* 0x0000000209027224 */ /* 0x001fce00078e0202 */
.L_x_10:
[----:B------:R-:W-:Y:S01]  /*08e0*/  UIADD3 UR6, UPT, UPT, UR6, 0x4, URZ ;  /* 0x0000000406067890 */ /* 0x000fe2000fffe0ff */
[----:B------:R-:W-:Y:S03]  /*08f0*/  BSSY.RECONVERGENT B0, `(.L_x_2) ;  /* 0x0000042000007945 */ /* 0x000fe60003800200 */
[----:B------:R-:W-:Y:S01]  /*0900*/  UISETP.NE.AND UP0, UPT, UR6, URZ, UPT ;  /* 0x000000ff0600728c */ /* 0x000fe2000bf05270 */
[----:B------:R-:W-:Y:S10]  /*0910*/  @P2 BRA `(.L_x_3) ;  /* 0x0000000000fc2947 */ /* 0x000ff40003800000 */
[----:B------:R-:W0:Y:S01]  /*0920*/  LDC R17, c[0x0][0x3a0] ;  /* 0x0000e800ff117b82 */ /* 0x000e220000000800 */
[----:B------:R-:W-:Y:S01]  /*0930*/  IADD3 R22, PT, PT, R10, 0x1, RZ ;  /* 0x000000010a167810 */ /* 0x000fe20007ffe0ff */
[----:B------:R-:W-:-:S03]  /*0940*/  IMAD.MOV.U32 R14, RZ, RZ, RZ ;  /* 0x000000ffff0e7224 */ /* 0x000fc600078e00ff */
[----:B------:R-:W-:Y:S02]  /*0950*/  IABS R23, R22 ;  /* 0x0000001600177213 */ /* 0x000fe40000000000 */
[----:B------:R-:W-:Y:S02]  /*0960*/  ISETP.GE.AND P3, PT, R22, RZ, PT ;  /* 0x000000ff1600720c */ /* 0x000fe40003f66270 */
[----:B0-----:R-:W-:-:S04]  /*0970*/  IABS R16, R17 ;  /* 0x0000001100107213 */ /* 0x001fc80000000000 */
[----:B------:R-:W0:Y:S08]  /*0980*/  I2F.RP R18, R16 ;  /* 0x0000001000127306 */ /* 0x000e300000209400 */
[----:B0-----:R-:W0:Y:S02]  /*0990*/  MUFU.RCP R18, R18 ;  /* 0x0000001200127308 */ /* 0x001e240000001000 */
[----:B0-----:R-:W-:-:S06]  /*09a0*/  VIADD R20, R18, 0xffffffe ;  /* 0x0ffffffe12147836 */ /* 0x001fcc0000000000 */
[----:B------:R0:W1:Y:S02]  /*09b0*/  F2I.FTZ.U32.TRUNC.NTZ R15, R20 ;  /* 0x00000014000f7305 */ /* 0x000064000021f000 */
[----:B0-----:R-:W-:Y:S01]  /*09c0*/  LOP3.LUT R20, RZ, R17, RZ, 0x33, !PT ;  /* 0x00000011ff147212 */ /* 0x001fe200078e33ff */
[----:B-1----:R-:W-:-:S04]  /*09d0*/  IMAD.MOV R21, RZ, RZ, -R15 ;  /* 0x000000ffff157224 */ /* 0x002fc800078e0a0f */
[----:B------:R-:W-:-:S04]  /*09e0*/  IMAD R21, R21, R16, RZ ;  /* 0x0000001015157224 */ /* 0x000fc800078e02ff */
[----:B------:R-:W-:-:S04]  /*09f0*/  IMAD.HI.U32 R24, R15, R21, R14 ;  /* 0x000000150f187227 */ /* 0x000fc800078e000e */
[----:B------:R-:W-:-:S04]  /*0a00*/  IMAD.MOV.U32 R15, RZ, RZ, R23 ;  /* 0x000000ffff0f7224 */ /* 0x000fc800078e0017 */
[----:B------:R-:W-:-:S04]  /*0a10*/  IMAD.HI.U32 R18, R24, R15, RZ ;  /* 0x0000000f18127227 */ /* 0x000fc800078e00ff */
[----:B------:R-:W-:-:S04]  /*0a20*/  IMAD.MOV R14, RZ, RZ, -R18 ;  /* 0x000000ffff0e7224 */ /* 0x000fc800078e0a12 */
[----:B------:R-:W-:-:S05]  /*0a30*/  IMAD R15, R16, R14, R15 ;  /* 0x0000000e100f7224 */ /* 0x000fca00078e020f */
[----:B------:R-:W-:-:S13]  /*0a40*/  ISETP.GT.U32.AND P0, PT, R16, R15, PT ;  /* 0x0000000f1000720c */ /* 0x000fda0003f04070 */
[----:B------:R-:W-:-:S04]  /*0a50*/  @!P0 IMAD.IADD R15, R15, 0x1, -R16 ;  /* 0x000000010f0f8824 */ /* 0x000fc800078e0a10 */
[----:B------:R-:W-:Y:S01]  /*0a60*/  IMAD.IADD R14, R15, 0x1, -R16 ;  /* 0x000000010f0e7824 */ /* 0x000fe200078e0a10 */
[----:B------:R-:W-:-:S04]  /*0a70*/  ISETP.GT.U32.AND P1, PT, R16, R15, PT ;  /* 0x0000000f1000720c */ /* 0x000fc80003f24070 */
[----:B------:R-:W-:Y:S02]  /*0a80*/  SEL R21, R14, R15, !P1 ;  /* 0x0000000f0e157207 */ /* 0x000fe40004800000 */
[----:B------:R-:W-:Y:S02]  /*0a90*/  ISETP.NE.AND P1, PT, R17, RZ, PT ;  /* 0x000000ff1100720c */ /* 0x000fe40003f25270 */
[----:B------:R-:W-:-:S04]  /*0aa0*/  @!P3 IADD3 R21, PT, PT, -R21, RZ, RZ ;  /* 0x000000ff1515b210 */ /* 0x000fc80007ffe1ff */
[----:B------:R-:W-:-:S04]  /*0ab0*/  SEL R21, R20, R21, !P1 ;  /* 0x0000001514157207 */ /* 0x000fc80004800000 */
[----:B------:R-:W-:-:S13]  /*0ac0*/  ISETP.NE.AND P3, PT, R21, RZ, PT ;  /* 0x000000ff1500720c */ /* 0x000fda0003f65270 */
[----:B------:R-:W-:Y:S05]  /*0ad0*/  @P3 BRA `(.L_x_3) ;  /* 0x00000000008c3947 */ /* 0x000fea0003800000 */
[----:B------:R-:W-:Y:S01]  /*0ae0*/  IABS R21, R6 ;  /* 0x0000000600157213 */ /* 0x000fe20000000000 */
[----:B------:R-:W-:Y:S01]  /*0af0*/  @!P0 VIADD R18, R18, 0x1 ;  /* 0x0000000112128836 */ /* 0x000fe20000000000 */
[----:B------:R-:W-:Y:S02]  /*0b00*/  LOP3.LUT R22, R22, R17, RZ, 0x3c, !PT ;  /* 0x0000001116167212 */ /* 0x000fe400078e3cff */
[----:B------:R-:W-:Y:S01]  /*0b10*/  ISETP.GE.U32.AND P5, PT, R15, R16, PT ;  /* 0x000000100f00720c */ /* 0x000fe20003fa6070 */
[----:B------:R-:W-:Y:S01]  /*0b20*/  IMAD.HI.U32 R24, R24, R21, RZ ;  /* 0x0000001518187227 */ /* 0x000fe200078e00ff */
[----:B------:R-:W-:Y:S02]  /*0b30*/  LOP3.LUT R17, R6, R17, RZ, 0x3c, !PT ;  /* 0x0000001106117212 */ /* 0x000fe400078e3cff */
[----:B------:R-:W-:Y:S01]  /*0b40*/  ISETP.GE.AND P3, PT, R22, RZ, PT ;  /* 0x000000ff1600720c */ /* 0x000fe20003f66270 */
[----:B------:R-:W-:Y:S01]  /*0b50*/  IMAD.MOV R14, RZ, RZ, -R24 ;  /* 0x000000ffff0e7224 */ /* 0x000fe200078e0a18 */
[----:B------:R-:W-:-:S03]  /*0b60*/  ISETP.GE.AND P0, PT, R17, RZ, PT ;  /* 0x000000ff1100720c */ /* 0x000fc60003f06270 */
[----:B------:R-:W-:Y:S02]  /*0b70*/  IMAD R21, R16, R14, R21 ;  /* 0x0000000e10157224 */ /* 0x000fe400078e0215 */
[----:B------:R-:W0:Y:S02]  /*0b80*/  LDC.64 R14, c[0x0][0x3a8] ;  /* 0x0000ea00ff0e7b82 */ /* 0x000e240000000a00 */
[----:B------:R-:W-:Y:S01]  /*0b90*/  @P5 VIADD R18, R18, 0x1 ;  /* 0x0000000112125836 */ /* 0x000fe20000000000 */
[----:B------:R-:W-:-:S03]  /*0ba0*/  ISETP.GT.U32.AND P6, PT, R16, R21, PT ;  /* 0x000000151000720c */ /* 0x000fc60003fc4070 */
[----:B------:R-:W-:-:S05]  /*0bb0*/  @!P3 IMAD.MOV R18, RZ, RZ, -R18 ;  /* 0x000000ffff12b224 */ /* 0x000fca00078e0a12 */
[----:B------:R-:W-:-:S05]  /*0bc0*/  SEL R18, R20, R18, !P1 ;  /* 0x0000001214127207 */ /* 0x000fca0004800000 */
[----:B------:R-:W-:Y:S02]  /*0bd0*/  @!P6 IMAD.IADD R21, R21, 0x1, -R16 ;  /* 0x000000011515e824 */ /* 0x000fe400078e0a10 */
[----:B------:R-:W-:-:S03]  /*0be0*/  @!P6 VIADD R24, R24, 0x1 ;  /* 0x000000011818e836 */ /* 0x000fc60000000000 */
[----:B------:R-:W-:-:S13]  /*0bf0*/  ISETP.GE.U32.AND P4, PT, R21, R16, PT ;  /* 0x000000101500720c */ /* 0x000fda0003f86070 */
[----:B------:R-:W-:-:S05]  /*0c00*/  @P4 IADD3 R24, PT, PT, R24, 0x1, RZ ;  /* 0x0000000118184810 */ /* 0x000fca0007ffe0ff */
[----:B------:R-:W-:-:S04]  /*0c10*/  IMAD.MOV.U32 R17, RZ, RZ, R24 ;  /* 0x000000ffff117224 */ /* 0x000fc800078e0018 */
[----:B------:R-:W-:-:S05]  /*0c20*/  @!P0 IMAD.MOV R17, RZ, RZ, -R17 ;  /* 0x000000ffff118224 */ /* 0x000fca00078e0a11 */
[----:B------:R-:W-:Y:S02]  /*0c30*/  SEL R21, R20, R17, !P1 ;  /* 0x0000001114157207 */ /* 0x000fe40004800000 */
[C---:B0-----:R-:W-:Y:S02]  /*0c40*/  ISETP.GE.AND P1, PT, R18.reuse, R15, PT ;  /* 0x0000000f1200720c */ /* 0x041fe40003f26270 */
[C---:B------:R-:W-:Y:S02]  /*0c50*/  ISETP.GE.AND P0, PT, R21.reuse, R14, PT ;  /* 0x0000000e1500720c */ /* 0x040fe40003f06270 */
[----:B------:R-:W-:Y:S02]  /*0c60*/  ISETP.GT.AND P1, PT, R18, -0x1, !P1 ;  /* 0xffffffff1200780c */ /* 0x000fe40004f24270 */
[----:B------:R-:W-:-:S04]  /*0c70*/  ISETP.GT.AND P0, PT, R21, -0x1, !P0 ;  /* 0xffffffff1500780c */ /* 0x000fc80004704270 */
[----:B------:R-:W-:-:S13]  /*0c80*/  PLOP3.LUT P0, PT, P0, P1, PT, 0x80, 0x8 ;  /* 0x000000000008781c */ /* 0x000fda0000703070 */
[----:B------:R-:W-:Y:S05]  /*0c90*/  @!P0 BRA `(.L_x_3) ;  /* 0x00000000001c8947 */ /* 0x000fea0003800000 */
[----:B------:R-:W0:Y:S01]  /*0ca0*/  LDC.64 R16, c[0x0][0x380] ;  /* 0x0000e000ff107b82 */ /* 0x000e220000000a00 */
[----:B------:R-:W-:-:S04]  /*0cb0*/  IMAD R14, R8, UR5, R19 ;  /* 0x00000005080e7c24 */ /* 0x000fc8000f8e0213 */
[----:B------:R-:W-:-:S04]  /*0cc0*/  IMAD.IADD R14, R21, 0x1, R14 ;  /* 0x00000001150e7824 */ /* 0x000fc800078e020e */
[----:B------:R-:W-:-:S04]  /*0cd0*/  IMAD R15, R14, R15, R18 ;  /* 0x0000000f0e0f7224 */ /* 0x000fc800078e0212 */
[----:B0-----:R-:W-:-:S06]  /*0ce0*/  IMAD.WIDE R16, R15, 0x4, R16 ;  /* 0x000000040f107825 */ /* 0x001fcc00078e0210 */
[----:B------:R-:W2:Y:S02]  /*0cf0*/  LDG.E R17, desc[UR10][R16.64] ;  /* 0x0000000a10117981 */ /* 0x000ea4000c1e1900 */
[----:B--2---:R-:W-:-:S07]  /*0d00*/  FADD R12, R12, R17 ;  /* 0x000000110c0c7221 */ /* 0x004fce0000000000 */
.L_x_3:
[----:B------:R-:W-:Y:S05]  /*0d10*/  BSYNC.RECONVERGENT B0 ;  /* 0x0000000000007941 */ /* 0x000fea0003800200 */
.L_x_2:
[----:B------:R-:W-:Y:S01]  /*0d20*/  BSSY.RECONVERGENT B0, `(.L_x_4) ;  /* 0x0000040000007945 */ /* 0x000fe20003800200 */
[----:B------:R-:W-:-:S03]  /*0d30*/  VIADD R18, R10, 0xfffffffe ;  /* 0xfffffffe0a127836 */ /* 0x000fc60000000000 */
[----:B------:R-:W-:Y:S05]  /*0d40*/  @P2 BRA `(.L_x_5) ;  /* 0x0000000000f42947 */ /* 0x000fea0003800000 */
[----:B------:R-:W0:Y:S01]  /*0d50*/  LDC R17, c[0x0][0x3a0] ;  /* 0x0000e800ff117b82 */ /* 0x000e220000000800 */
[----:B------:R-:W-:Y:S01]  /*0d60*/  IMAD.MOV.U32 R14, RZ, RZ, RZ ;  /* 0x000000ffff0e7224 */ /* 0x000fe200078e00ff */
[----:B------:R-:W-:Y:S02]  /*0d70*/  IABS R23, R10 ;  /* 0x0000000a00177213 */ /* 0x000fe40000000000 */
[----:B------:R-:W-:Y:S02]  /*0d80*/  ISETP.GE.AND P3, PT, R10, RZ, PT ;  /* 0x000000ff0a00720c */ /* 0x000fe40003f66270 */
[----:B0-----:R-:W-:-:S04]  /*0d90*/  IABS R16, R17 ;  /* 0x0000001100107213 */ /* 0x001fc80000000000 */
[----:B------:R-:W0:Y:S08]  /*0da0*/  I2F.RP R20, R16 ;  /* 0x0000001000147306 */ /* 0x000e300000209400 */
[----:B0-----:R-:W0:Y:S02]  /*0db0*/  MUFU.RCP R20, R20 ;  /* 0x0000001400147308 */ /* 0x001e240000001000 */
[----:B0-----:R-:W-:-:S02]  /*0dc0*/  IADD3 R22, PT, PT, R20, 0xffffffe, RZ ;  /* 0x0ffffffe14167810 */ /* 0x001fc40007ffe0ff */
[----:B------:R-:W-:-:S04]  /*0dd0*/  LOP3.LUT R20, RZ, R17, RZ, 0x33, !PT ;  /* 0x00000011ff147212 */ /* 0x000fc800078e33ff */
[----:B------:R-:W0:Y:S02]  /*0de0*/  F2I.FTZ.U32.TRUNC.NTZ R15, R22 ;  /* 0x00000016000f7305 */ /* 0x000e24000021f000 */
[----:B0-----:R-:W-:-:S04]  /*0df0*/  IMAD.MOV R21, RZ, RZ, -R15 ;  /* 0x000000ffff157224 */ /* 0x001fc800078e0a0f */
[----:B------:R-:W-:-:S04]  /*0e00*/  IMAD R21, R21, R16, RZ ;  /* 0x0000001015157224 */ /* 0x000fc800078e02ff */
[----:B------:R-:W-:-:S04]  /*0e10*/  IMAD.HI.U32 R24, R15, R21, R14 ;  /* 0x000000150f187227 */ /* 0x000fc800078e000e */
[----:B------:R-:W-:-:S04]  /*0e20*/  IMAD.MOV.U32 R15, RZ, RZ, R23 ;  /* 0x000000ffff0f7224 */ /* 0x000fc800078e0017 */
[----:B------:R-:W-:-:S04]  /*0e30*/  IMAD.HI.U32 R21, R24, R15, RZ ;  /* 0x0000000f18157227 */ /* 0x000fc800078e00ff */
[----:B------:R-:W-:-:S04]  /*0e40*/  IMAD.MOV R14, RZ, RZ, -R21 ;  /* 0x000000ffff0e7224 */ /* 0x000fc800078e0a15 */
[----:B------:R-:W-:-:S05]  /*0e50*/  IMAD R15, R16, R14, R15 ;  /* 0x0000000e100f7224 */ /* 0x000fca00078e020f */
[----:B------:R-:W-:-:S13]  /*0e60*/  ISETP.GT.U32.AND P0, PT, R16, R15, PT ;  /* 0x0000000f1000720c */ /* 0x000fda0003f04070 */
[----:B------:R-:W-:-:S05]  /*0e70*/  @!P0 IMAD.IADD R15, R15, 0x1, -R16 ;  /* 0x000000010f0f8824 */ /* 0x000fca00078e0a10 */
[----:B------:R-:W-:Y:S02]  /*0e80*/  ISETP.GT.U32.AND P1, PT, R16, R15, PT ;  /* 0x0000000f1000720c */ /* 0x000fe40003f24070 */
[----:B------:R-:W-:-:S04]  /*0e90*/  IADD3 R14, PT, PT, R15, -R16, RZ ;  /* 0x800000100f0e7210 */ /* 0x000fc80007ffe0ff */
[----:B------:R-:W-:Y:S02]  /*0ea0*/  SEL R23, R14, R15, !P1 ;  /* 0x0000000f0e177207 */ /* 0x000fe40004800000 */
[----:B------:R-:W-:-:S03]  /*0eb0*/  ISETP.NE.AND P1, PT, R17, RZ, PT ;  /* 0x000000ff1100720c */ /* 0x000fc60003f25270 */
[----:B------:R-:W-:-:S05]  /*0ec0*/  @!P3 IMAD.MOV R23, RZ, RZ, -R23 ;  /* 0x000000ffff17b224 */ /* 0x000fca00078e0a17 */
[----:B------:R-:W-:-:S04]  /*0ed0*/  SEL R23, R20, R23, !P1 ;  /* 0x0000001714177207 */ /* 0x000fc80004800000 */
[----:B------:R-:W-:-:S13]  /*0ee0*/  ISETP.NE.AND P3, PT, R23, RZ, PT ;  /* 0x000000ff1700720c */ /* 0x000fda0003f65270 */
[----:B------:R-:W-:Y:S05]  /*0ef0*/  @P3 BRA `(.L_x_5) ;  /* 0x0000000000883947 */ /* 0x000fea0003800000 */
[----:B------:R-:W-:Y:S01]  /*0f00*/  IABS R23, R6 ;  /* 0x0000000600177213 */ /* 0x000fe20000000000 */
[----:B------:R-:W-:Y:S01]  /*0f10*/  @!P0 VIADD R21, R21, 0x1 ;  /* 0x0000000115158836 */ /* 0x000fe20000000000 */
[----:B------:R-:W-:-:S03]  /*0f20*/  ISETP.GE.U32.AND P5, PT, R15, R16, PT ;  /* 0x000000100f00720c */ /* 0x000fc60003fa6070 */
[----:B------:R-:W-:-:S04]  /*0f30*/  IMAD.HI.U32 R24, R24, R23, RZ ;  /* 0x0000001718187227 */ /* 0x000fc800078e00ff */
[----:B------:R-:W-:-:S04]  /*0f40*/  IMAD.MOV R14, RZ, RZ, -R24 ;  /* 0x000000ffff0e7224 */ /* 0x000fc800078e0a18 */
[C---:B------:R-:W-:Y:S02]  /*0f50*/  IMAD R23, R16.reuse, R14, R23 ;  /* 0x0000000e10177224 */ /* 0x040fe400078e0217 */
[----:B------:R-:W0:Y:S01]  /*0f60*/  LDC.64 R14, c[0x0][0x3a8] ;  /* 0x0000ea00ff0e7b82 */ /* 0x000e220000000a00 */
[----:B------:R-:W-:Y:S02]  /*0f70*/  @P5 IADD3 R21, PT, PT, R21, 0x1, RZ ;  /* 0x0000000115155810 */ /* 0x000fe40007ffe0ff */
[----:B------:R-:W-:-:S13]  /*0f80*/  ISETP.GT.U32.AND P6, PT, R16, R23, PT ;  /* 0x000000171000720c */ /* 0x000fda0003fc4070 */
[----:B------:R-:W-:Y:S02]  /*0f90*/  @!P6 IMAD.IADD R23, R23, 0x1, -R16 ;  /* 0x000000011717e824 */ /* 0x000fe400078e0a10 */
[----:B------:R-:W-:-:S03]  /*0fa0*/  @!P6 VIADD R24, R24, 0x1 ;  /* 0x000000011818e836 */ /* 0x000fc60000000000 */
[----:B------:R-:W-:Y:S02]  /*0fb0*/  ISETP.GE.U32.AND P4, PT, R23, R16, PT ;  /* 0x000000101700720c */ /* 0x000fe40003f86070 */
[-C--:B------:R-:W-:Y:S02]  /*0fc0*/  LOP3.LUT R16, R10, R17.reuse, RZ, 0x3c, !PT ;  /* 0x000000110a107212 */ /* 0x080fe400078e3cff */
[----:B------:R-:W-:Y:S02]  /*0fd0*/  LOP3.LUT R17, R6, R17, RZ, 0x3c, !PT ;  /* 0x0000001106117212 */ /* 0x000fe400078e3cff */
[----:B------:R-:W-:Y:S02]  /*0fe0*/  ISETP.GE.AND P3, PT, R16, RZ, PT ;  /* 0x000000ff1000720c */ /* 0x000fe40003f66270 */
[----:B------:R-:W-:-:S05]  /*0ff0*/  ISETP.GE.AND P0, PT, R17, RZ, PT ;  /* 0x000000ff1100720c */ /* 0x000fca0003f06270 */
[----:B------:R-:W-:-:S04]  /*1000*/  @P4 VIADD R24, R24, 0x1 ;  /* 0x0000000118184836 */ /* 0x000fc80000000000 */
[----:B------:R-:W-:Y:S02]  /*1010*/  IMAD.MOV.U32 R17, RZ, RZ, R24 ;  /* 0x000000ffff117224 */ /* 0x000fe400078e0018 */
[----:B------:R-:W-:Y:S02]  /*1020*/  @!P3 IMAD.MOV R21, RZ, RZ, -R21 ;  /* 0x000000ffff15b224 */ /* 0x000fe400078e0a15 */
[----:B------:R-:W-:-:S03]  /*1030*/  @!P0 IMAD.MOV R17, RZ, RZ, -R17 ;  /* 0x000000ffff118224 */ /* 0x000fc600078e0a11 */
[C---:B------:R-:W-:Y:S02]  /*1040*/  SEL R22, R20.reuse, R21, !P1 ;  /* 0x0000001514167207 */ /* 0x040fe40004800000 */
        /* <DEDUP_REMOVED lines=8> */
[----:B------:R-:W-:-:S05]  /*10d0*/  IADD3 R14, PT, PT, R21, R2, R19 ;  /* 0x00000002150e7210 */ /* 0x000fca0007ffe013 */
[----:B------:R-:W-:-:S04]  /*10e0*/  IMAD R15, R14, R15, R22 ;  /* 0x0000000f0e0f7224 */ /* 0x000fc800078e0216 */
[----:B0-----:R-:W-:-:S06]  /*10f0*/  IMAD.WIDE R16, R15, 0x4, R16 ;  /* 0x000000040f107825 */ /* 0x001fcc00078e0210 */
[----:B------:R-:W2:Y:S02]  /*1100*/  LDG.E R17, desc[UR10][R16.64] ;  /* 0x0000000a10117981 */ /* 0x000ea4000c1e1900 */
[----:B--2---:R-:W-:-:S07]  /*1110*/  FADD R12, R12, R17 ;  /* 0x000000110c0c7221 */ /* 0x004fce0000000000 */
.L_x_5:
[----:B------:R-:W-:Y:S05]  /*1120*/  BSYNC.RECONVERGENT B0 ;  /* 0x0000000000007941 */ /* 0x000fea0003800200 */
.L_x_4:
[----:B------:R-:W-:Y:S04]  /*1130*/  BSSY.RECONVERGENT B0, `(.L_x_6) ;  /* 0x0000040000007945 */ /* 0x000fe80003800200 */
[----:B------:R-:W-:Y:S05]  /*1140*/  @P2 BRA `(.L_x_7) ;  /* 0x0000000000f82947 */ /* 0x000fea0003800000 */
[----:B------:R-:W0:Y:S01]  /*1150*/  LDC R21, c[0x0][0x3a0] ;  /* 0x0000e800ff157b82 */ /* 0x000e220000000800 */
[----:B------:R-:W-:Y:S02]  /*1160*/  VIADD R22, R10, 0xffffffff ;  /* 0xffffffff0a167836 */ /* 0x000fe40000000000 */
[----:B------:R-:W-:-:S03]  /*1170*/  IMAD.MOV.U32 R14, RZ, RZ, RZ ;  /* 0x000000ffff0e7224 */ /* 0x000fc600078e00ff */
[----:B------:R-:W-:Y:S02]  /*1180*/  IABS R24, R22 ;  /* 0x0000001600187213 */ /* 0x000fe40000000000 */
[----:B------:R-:W-:Y:S02]  /*1190*/  ISETP.GE.AND P3, PT, R22, RZ, PT ;  /* 0x000000ff1600720c */ /* 0x000fe40003f66270 */
[----:B0-----:R-:W-:-:S04]  /*11a0*/  IABS R20, R21 ;  /* 0x0000001500147213 */ /* 0x001fc80000000000 */
[----:B------:R-:W0:Y:S08]  /*11b0*/  I2F.RP R16, R20 ;  /* 0x0000001400107306 */ /* 0x000e300000209400 */
[----:B0-----:R-:W0:Y:S02]  /*11c0*/  MUFU.RCP R16, R16 ;  /* 0x0000001000107308 */ /* 0x001e240000001000 */
[----:B0-----:R-:W-:-:S06]  /*11d0*/  VIADD R23, R16, 0xffffffe ;  /* 0x0ffffffe10177836 */ /* 0x001fcc0000000000 */
[----:B------:R-:W0:Y:S02]  /*11e0*/  F2I.FTZ.U32.TRUNC.NTZ R15, R23 ;  /* 0x00000017000f7305 */ /* 0x000e24000021f000 */
[----:B0-----:R-:W-:-:S05]  /*11f0*/  IADD3 R17, PT, PT, RZ, -R15, RZ ;  /* 0x8000000fff117210 */ /* 0x001fca0007ffe0ff */
        /* <DEDUP_REMOVED lines=11> */
[----:B------:R-:W-:Y:S02]  /*12b0*/  ISETP.NE.AND P1, PT, R21, RZ, PT ;  /* 0x000000ff1500720c */ /* 0x000fe40003f25270 */
[----:B------:R-:W-:Y:S01]  /*12c0*/  LOP3.LUT R16, RZ, R21, RZ, 0x33, !PT ;  /* 0x00000015ff107212 */ /* 0x000fe200078e33ff */
[----:B------:R-:W-:-:S05]  /*12d0*/  @!P3 IMAD.MOV R23, RZ, RZ, -R23 ;  /* 0x000000ffff17b224 */ /* 0x000fca00078e0a17 */
[----:B------:R-:W-:-:S04]  /*12e0*/  SEL R23, R16, R23, !P1 ;  /* 0x0000001710177207 */ /* 0x000fc80004800000 */
[----:B------:R-:W-:-:S13]  /*12f0*/  ISETP.NE.AND P3, PT, R23, RZ, PT ;  /* 0x000000ff1700720c */ /* 0x000fda0003f65270 */
[----:B------:R-:W-:Y:S05]  /*1300*/  @P3 BRA `(.L_x_7) ;  /* 0x0000000000883947 */ /* 0x000fea0003800000 */
[----:B------:R-:W-:Y:S01]  /*1310*/  IABS R25, R6 ;  /* 0x0000000600197213 */ /* 0x000fe20000000000 */
[----:B------:R-:W-:Y:S01]  /*1320*/  @!P0 VIADD R17, R17, 0x1 ;  /* 0x0000000111118836 */ /* 0x000fe20000000000 */
[----:B------:R-:W-:Y:S02]  /*1330*/  ISETP.GE.U32.AND P5, PT, R15, R20, PT ;  /* 0x000000140f00720c */ /* 0x000fe40003fa6070 */
[----:B------:R-:W-:Y:S01]  /*1340*/  LOP3.LUT R22, R22, R21, RZ, 0x3c, !PT ;  /* 0x0000001516167212 */ /* 0x000fe200078e3cff */
[----:B------:R-:W-:Y:S01]  /*1350*/  IMAD.HI.U32 R23, R14, R25, RZ ;  /* 0x000000190e177227 */ /* 0x000fe200078e00ff */
[----:B------:R-:W-:Y:S02]  /*1360*/  LOP3.LUT R21, R6, R21, RZ, 0x3c, !PT ;  /* 0x0000001506157212 */ /* 0x000fe400078e3cff */
[----:B------:R-:W-:Y:S01]  /*1370*/  ISETP.GE.AND P3, PT, R22, RZ, PT ;  /* 0x000000ff1600720c */ /* 0x000fe20003f66270 */
[----:B------:R-:W-:Y:S01]  /*1380*/  IMAD.MOV R14, RZ, RZ, -R23 ;  /* 0x000000ffff0e7224 */ /* 0x000fe200078e0a17 */
[----:B------:R-:W-:-:S03]  /*1390*/  ISETP.GE.AND P0, PT, R21, RZ, PT ;  /* 0x000000ff1500720c */ /* 0x000fc60003f06270 */
[C---:B------:R-:W-:Y:S02]  /*13a0*/  IMAD R25, R20.reuse, R14, R25 ;  /* 0x0000000e14197224 */ /* 0x040fe400078e0219 */
[----:B------:R-:W0:Y:S01]  /*13b0*/  LDC.64 R14, c[0x0][0x3a8] ;  /* 0x0000ea00ff0e7b82 */ /* 0x000e220000000a00 */
[----:B------:R-:W-:Y:S02]  /*13c0*/  @P5 IADD3 R17, PT, PT, R17, 0x1, RZ ;  /* 0x0000000111115810 */ /* 0x000fe40007ffe0ff */
[----:B------:R-:W-:-:S03]  /*13d0*/  ISETP.GT.U32.AND P6, PT, R20, R25, PT ;  /* 0x000000191400720c */ /* 0x000fc60003fc4070 */
[----:B------:R-:W-:-:S10]  /*13e0*/  @!P3 IMAD.MOV R17, RZ, RZ, -R17 ;  /* 0x000000ffff11b224 */ /* 0x000fd400078e0a11 */
[----:B------:R-:W-:Y:S02]  /*13f0*/  @!P6 IMAD.IADD R25, R25, 0x1, -R20 ;  /* 0x000000011919e824 */ /* 0x000fe400078e0a14 */
[----:B------:R-:W-:-:S03]  /*1400*/  @!P6 VIADD R23, R23, 0x1 ;  /* 0x000000011717e836 */ /* 0x000fc60000000000 */
[----:B------:R-:W-:Y:S02]  /*1410*/  ISETP.GE.U32.AND P4, PT, R25, R20, PT ;  /* 0x000000141900720c */ /* 0x000fe40003f86070 */
[----:B------:R-:W-:-:S11]  /*1420*/  SEL R20, R16, R17, !P1 ;  /* 0x0000001110147207 */ /* 0x000fd60004800000 */
[----:B------:R-:W-:-:S04]  /*1430*/  @P4 VIADD R23, R23, 0x1 ;  /* 0x0000000117174836 */ /* 0x000fc80000000000 */
        /* <DEDUP_REMOVED lines=9> */
[----:B------:R-:W-:-:S04]  /*14d0*/  IMAD R14, R13, R14, R19 ;  /* 0x0000000e0d0e7224 */ /* 0x000fc800078e0213 */
[----:B------:R-:W-:-:S04]  /*14e0*/  IMAD.IADD R14, R23, 0x1, R14 ;  /* 0x00000001170e7824 */ /* 0x000fc800078e020e */
[----:B------:R-:W-:-:S04]  /*14f0*/  IMAD R15, R14, R15, R20 ;  /* 0x0000000f0e0f7224 */ /* 0x000fc800078e0214 */
[----:B0-----:R-:W-:-:S06]  /*1500*/  IMAD.WIDE R16, R15, 0x4, R16 ;  /* 0x000000040f107825 */ /* 0x001fcc00078e0210 */
[----:B------:R-:W2:Y:S02]  /*1510*/  LDG.E R17, desc[UR10][R16.64] ;  /* 0x0000000a10117981 */ /* 0x000ea4000c1e1900 */
[----:B--2---:R-:W-:-:S07]  /*1520*/  FADD R12, R12, R17 ;  /* 0x000000110c0c7221 */ /* 0x004fce0000000000 */
.L_x_7:
[----:B------:R-:W-:Y:S05]  /*1530*/  BSYNC.RECONVERGENT B0 ;  /* 0x0000000000007941 */ /* 0x000fea0003800200 */
.L_x_6:
[----:B------:R-:W-:Y:S04]  /*1540*/  BSSY.RECONVERGENT B0, `(.L_x_8) ;  /* 0x0000040000007945 */ /* 0x000fe80003800200 */
        /* <DEDUP_REMOVED lines=8> */
[----:B0-----:R-:W-:Y:S01]  /*15d0*/  VIADD R22, R21, 0xffffffe ;  /* 0x0ffffffe15167836 */ /* 0x001fe20000000000 */
[----:B------:R-:W-:-:S05]  /*15e0*/  LOP3.LUT R21, RZ, R17, RZ, 0x33, !PT ;  /* 0x00000011ff157212 */ /* 0x000fca00078e33ff */
        /* <DEDUP_REMOVED lines=27> */
[----:B------:R-:W-:Y:S02]  /*17a0*/  IMAD R23, R16, R14, R23 ;  /* 0x0000000e10177224 */ /* 0x000fe400078e0217 */
[----:B------:R-:W0:Y:S01]  /*17b0*/  LDC.64 R14, c[0x0][0x3a8] ;  /* 0x0000ea00ff0e7b82 */ /* 0x000e220000000a00 */
[----:B------:R-:W-:Y:S02]  /*17c0*/  @P5 VIADD R20, R20, 0x1 ;  /* 0x0000000114145836 */ /* 0x000fe40000000000 */
        /* <DEDUP_REMOVED lines=23> */
.L_x_9:
[----:B------:R-:W-:Y:S05]  /*1940*/  BSYNC.RECONVERGENT B0 ;  /* 0x0000000000007941 */ /* 0x000fea0003800200 */
.L_x_8:
[----:B------:R-:W0:Y:S01]  /*1950*/  LDC R14, c[0x0][0x3a8] ;  /* 0x0000ea00ff0e7b82 */ /* 0x000e220000000800 */
[----:B------:R-:W-:Y:S01]  /*1960*/  VIADD R10, R10, 0xfffffffc ;  /* 0xfffffffc0a0a7836 */ /* 0x000fe20000000000 */
[----:B0-----:R-:W-:Y:S01]  /*1970*/  LEA R19, R14, R19, 0x2 ;  /* 0x000000130e137211 */ /* 0x001fe200078e10ff */
[----:B------:R-:W-:Y:S06]  /*1980*/  BRA.U UP0, `(.L_x_10) ;  /* 0xffffffed00d47547 */ /* 0x000fec000b83ffff */
[----:B------:R-:W-:-:S07]  /*1990*/  IMAD.U32 R2, RZ, RZ, UR9 ;  /* 0x00000009ff027e24 */ /* 0x000fce000f8e00ff */
.L_x_1:
[----:B------:R-:W-:-:S09]  /*19a0*/  UISETP.NE.AND UP0, UPT, UR8, URZ, UPT ;  /* 0x000000ff0800728c */ /* 0x000fd2000bf05270 */
[----:B------:R-:W-:Y:S05]  /*19b0*/  BRA.U !UP0, `(.L_x_11) ;  /* 0x0000000d08307547 */ /* 0x000fea000b800000 */
[----:B------:R-:W-:Y:S01]  /*19c0*/  ISETP.NE.AND P2, PT, R7, RZ, PT ;  /* 0x000000ff0700720c */ /* 0x000fe20003f45270 */
[----:B------:R-:W-:-:S12]  /*19d0*/  BSSY.RECONVERGENT B0, `(.L_x_12) ;  /* 0x0000041000007945 */ /* 0x000fd80003800200 */
[----:B------:R-:W-:Y:S05]  /*19e0*/  @P2 BRA `(.L_x_13) ;  /* 0x0000000000fc2947 */ /* 0x000fea0003800000 */
[----:B------:R-:W0:Y:S01]  /*19f0*/  LDC R7, c[0x0][0x3a0] ;  /* 0x0000e800ff077b82 */ /* 0x000e220000000800 */
[----:B------:R-:W-:Y:S02]  /*1a00*/  IMAD.IADD R14, R5, 0x1, -R2 ;  /* 0x00000001050e7824 */ /* 0x000fe400078e0a02 */
        /* <DEDUP_REMOVED lines=8> */
[----:B0-----:R-:W-:-:S04]  /*1a90*/  IMAD.MOV R17, RZ, RZ, -R11 ;  /* 0x000000ffff117224 */ /* 0x001fc800078e0a0b */
[----:B------:R-:W-:-:S04]  /*1aa0*/  IMAD R17, R17, R8, RZ ;  /* 0x0000000811117224 */ /* 0x000fc800078e02ff */
[----:B------:R-:W-:Y:S01]  /*1ab0*/  IMAD.HI.U32 R16, R11, R17, R10 ;  /* 0x000000110b107227 */ /* 0x000fe200078e000a */
[----:B------:R-:W-:Y:S02]  /*1ac0*/  MOV R11, R18 ;  /* 0x00000012000b7202 */ /* 0x000fe40000000f00 */
[----:B------:R-:W-:-:S03]  /*1ad0*/  LOP3.LUT R18, RZ, R7, RZ, 0x33, !PT ;  /* 0x00000007ff127212 */ /* 0x000fc600078e33ff */
        /* <DEDUP_REMOVED lines=24> */
[----:B------:R-:W-:Y:S02]  /*1c60*/  @P5 VIADD R13, R13, 0x1 ;  /* 0x000000010d0d5836 */ /* 0x000fe40000000000 */
[----:B------:R-:W-:-:S03]  /*1c70*/  ISETP.GT.U32.AND P6, PT, R8, R15, PT ;  /* 0x0000000f0800720c */ /* 0x000fc60003fc4070 */
[----:B------:R-:W-:-:S10]  /*1c80*/  @!P3 IADD3 R13, PT, PT, -R13, RZ, RZ ;  /* 0x000000ff0d0db210 */ /* 0x000fd40007ffe1ff */
[----:B------:R-:W-:Y:S01]  /*1c90*/  @!P6 IADD3 R15, PT, PT, R15, -R8, RZ ;  /* 0x800000080f0fe210 */ /* 0x000fe20007ffe0ff */
[----:B------:R-:W-:-:S03]  /*1ca0*/  @!P6 VIADD R16, R16, 0x1 ;  /* 0x000000011010e836 */ /* 0x000fc60000000000 */
[----:B------:R-:W-:Y:S02]  /*1cb0*/  ISETP.GE.U32.AND P4, PT, R15, R8, PT ;  /* 0x000000080f00720c */ /* 0x000fe40003f86070 */
[----:B------:R-:W-:-:S11]  /*1cc0*/  SEL R8, R18, R13, !P1 ;  /* 0x0000000d12087207 */ /* 0x000fd60004800000 */
[----:B------:R-:W-:-:S04]  /*1cd0*/  @P4 VIADD R16, R16, 0x1 ;  /* 0x0000000110104836 */ /* 0x000fc80000000000 */
        /* <DEDUP_REMOVED lines=10> */
[----:B------:R-:W-:-:S04]  /*1d80*/  IMAD.IADD R7, R9, 0x1, R2 ;  /* 0x0000000109077824 */ /* 0x000fc800078e0202 */
[----:B------:R-:W-:-:S04]  /*1d90*/  IMAD R10, R7, R10, R13 ;  /* 0x0000000a070a7224 */ /* 0x000fc800078e020d */
[----:B------:R-:W-:-:S04]  /*1da0*/  IMAD R11, R10, R11, R8 ;  /* 0x0000000b0a0b7224 */ /* 0x000fc800078e0208 */
[----:B0-----:R-:W-:-:S06]  /*1db0*/  IMAD.WIDE R14, R11, 0x4, R14 ;  /* 0x000000040b0e7825 */ /* 0x001fcc00078e020e */
[----:B------:R-:W2:Y:S02]  /*1dc0*/  LDG.E R15, desc[UR10][R14.64] ;  /* 0x0000000a0e0f7981 */ /* 0x000ea4000c1e1900 */
[----:B--2---:R-:W-:-:S07]  /*1dd0*/  FADD R12, R12, R15 ;  /* 0x0000000f0c0c7221 */ /* 0x004fce0000000000 */
.L_x_13:
[----:B------:R-:W-:Y:S05]  /*1de0*/  BSYNC.RECONVERGENT B0 ;  /* 0x0000000000007941 */ /* 0x000fea0003800200 */
.L_x_12:
[----:B------:R-:W-:-:S09]  /*1df0*/  UISETP.NE.AND UP0, UPT, UR8, 0x1, UPT ;  /* 0x000000010800788c */ /* 0x000fd2000bf05270 */
[----:B------:R-:W-:Y:S05]  /*1e00*/  BRA.U !UP0, `(.L_x_11) ;  /* 0x00000009081c7547 */ /* 0x000fea000b800000 */
[----:B------:R-:W-:Y:S04]  /*1e10*/  BSSY.RECONVERGENT B0, `(.L_x_14) ;  /* 0x0000041000007945 */ /* 0x000fe80003800200 */
[----:B------:R-:W-:Y:S05]  /*1e20*/  @P2 BRA `(.L_x_15) ;  /* 0x0000000000fc2947 */ /* 0x000fea0003800000 */
[----:B------:R-:W0:Y:S01]  /*1e30*/  LDC R7, c[0x0][0x3a0] ;  /* 0x0000e800ff077b82 */ /* 0x000e220000000800 */
[----:B------:R-:W-:-:S05]  /*1e40*/  VIADD R8, R2, 0x1 ;  /* 0x0000000102087836 */ /* 0x000fca0000000000 */
[----:B------:R-:W-:-:S04]  /*1e50*/  IADD3 R16, PT, PT, R5, -R8, RZ ;  /* 0x8000000805107210 */ /* 0x000fc80007ffe0ff */
[----:B------:R-:W-:Y:S02]  /*1e60*/  ISETP.GE.AND P3, PT, R16, RZ, PT ;  /* 0x000000ff1000720c */ /* 0x000fe40003f66270 */
[----:B0-----:R-:W-:-:S04]  /*1e70*/  IABS R10, R7 ;  /* 0x00000007000a7213 */ /* 0x001fc80000000000 */
[----:B------:R-:W0:Y:S08]  /*1e80*/  I2F.RP R11, R10 ;  /* 0x0000000a000b7306 */ /* 0x000e300000209400 */
[----:B0-----:R-:W0:Y:S02]  /*1e90*/  MUFU.RCP R11, R11 ;  /* 0x0000000b000b7308 */ /* 0x001e240000001000 */
[----:B0-----:R-:W-:Y:S01]  /*1ea0*/  VIADD R14, R11, 0xffffffe ;  /* 0x0ffffffe0b0e7836 */ /* 0x001fe20000000000 */
[----:B------:R-:W-:-:S05]  /*1eb0*/  IABS R11, R16 ;  /* 0x00000010000b7213 */ /* 0x000fca0000000000 */
[----:B------:R0:W1:Y:S02]  /*1ec0*/  F2I.FTZ.U32.TRUNC.NTZ R15, R14 ;  /* 0x0000000e000f7305 */ /* 0x000064000021f000 */
[----:B0-----:R-:W-:Y:S02]  /*1ed0*/  IMAD.MOV.U32 R14, RZ, RZ, RZ ;  /* 0x000000ffff0e7224 */ /* 0x001fe400078e00ff */
[----:B-1----:R-:W-:-:S04]  /*1ee0*/  IMAD.MOV R13, RZ, RZ, -R15 ;  /* 0x000000ffff0d7224 */ /* 0x002fc800078e0a0f */
[----:B------:R-:W-:-:S04]  /*1ef0*/  IMAD R13, R13, R10, RZ ;  /* 0x0000000a0d0d7224 */ /* 0x000fc800078e02ff */
[----:B------:R-:W-:-:S06]  /*1f00*/  IMAD.HI.U32 R18, R15, R13, R14 ;  /* 0x0000000d0f127227 */ /* 0x000fcc00078e000e */
        /* <DEDUP_REMOVED lines=20> */
[----:B------:R-:W-:Y:S02]  /*2050*/  ISETP.GE.AND P3, PT, R16, RZ, PT ;  /* 0x000000ff1000720c */ /* 0x000fe40003f66270 */
[----:B------:R-:W-:-:S02]  /*2060*/  IADD3 R17, PT, PT, -R18, RZ, RZ ;  /* 0x000000ff12117210 */ /* 0x000fc40007ffe1ff */
[----:B------:R-:W-:-:S03]  /*2070*/  ISETP.GE.AND P0, PT, R7, RZ, PT ;  /* 0x000000ff0700720c */ /* 0x000fc60003f06270 */
[----:B------:R-:W-:Y:S02]  /*2080*/  IMAD R15, R10, R17, R15 ;  /* 0x000000110a0f7224 */ /* 0x000fe400078e020f */
[----:B------:R-:W-:-:S03]  /*2090*/  @P5 VIADD R13, R13, 0x1 ;  /* 0x000000010d0d5836 */ /* 0x000fc60000000000 */
[----:B------:R-:W-:Y:S01]  /*20a0*/  ISETP.GT.U32.AND P6, PT, R10, R15, PT ;  /* 0x0000000f0a00720c */ /* 0x000fe20003fc4070 */
[----:B------:R-:W-:-:S05]  /*20b0*/  @!P3 IMAD.MOV R13, RZ, RZ, -R13 ;  /* 0x000000ffff0db224 */ /* 0x000fca00078e0a0d */
[----:B------:R-:W-:-:S07]  /*20c0*/  SEL R16, R14, R13, !P1 ;  /* 0x0000000d0e107207 */ /* 0x000fce0004800000 */
[----:B------:R-:W-:Y:S02]  /*20d0*/  @!P6 IMAD.IADD R15, R15, 0x1, -R10 ;  /* 0x000000010f0fe824 */ /* 0x000fe400078e0a0a */
[----:B------:R-:W-:-:S03]  /*20e0*/  @!P6 VIADD R18, R18, 0x1 ;  /* 0x000000011212e836 */ /* 0x000fc60000000000 */
[----:B------:R-:W-:Y:S02]  /*20f0*/  ISETP.GE.U32.AND P4, PT, R15, R10, PT ;  /* 0x0000000a0f00720c */ /* 0x000fe40003f86070 */
[----:B------:R-:W0:Y:S11]  /*2100*/  LDC.64 R10, c[0x0][0x3a8] ;  /* 0x0000ea00ff0a7b82 */ /* 0x000e360000000a00 */
[----:B------:R-:W-:-:S05]  /*2110*/  @P4 VIADD R18, R18, 0x1 ;  /* 0x0000000112124836 */ /* 0x000fca0000000000 */
[----:B------:R-:W-:-:S05]  /*2120*/  MOV R7, R18 ;  /* 0x0000001200077202 */ /* 0x000fca0000000f00 */
        /* <DEDUP_REMOVED lines=15> */
.L_x_15:
[----:B------:R-:W-:Y:S05]  /*2220*/  BSYNC.RECONVERGENT B0 ;  /* 0x0000000000007941 */ /* 0x000fea0003800200 */
.L_x_14:
[----:B------:R-:W-:-:S09]  /*2230*/  UISETP.NE.AND UP0, UPT, UR8, 0x2, UPT ;  /* 0x000000020800788c */ /* 0x000fd2000bf05270 */
[----:B------:R-:W-:Y:S05]  /*2240*/  BRA.U !UP0, `(.L_x_11) ;  /* 0x00000005080c7547 */ /* 0x000fea000b800000 */
[----:B------:R-:W-:Y:S04]  /*2250*/  BSSY.RECONVERGENT B0, `(.L_x_11) ;  /* 0x0000042000007945 */ /* 0x000fe80003800200 */
[----:B------:R-:W-:Y:S05]  /*2260*/  @P2 BRA `(.L_x_16) ;  /* 0x0000000400002947 */ /* 0x000fea0003800000 */
[----:B------:R-:W0:Y:S01]  /*2270*/  LDC R7, c[0x0][0x3a0] ;  /* 0x0000e800ff077b82 */ /* 0x000e220000000800 */
[----:B------:R-:W-:Y:S02]  /*2280*/  VIADD R2, R2, 0x2 ;  /* 0x0000000202027836 */ /* 0x000fe40000000000 */
[----:B------:R-:W-:Y:S02]  /*2290*/  IMAD.MOV.U32 R10, RZ, RZ, RZ ;  /* 0x000000ffff0a7224 */ /* 0x000fe400078e00ff */
[----:B------:R-:W-:-:S05]  /*22a0*/  IMAD.IADD R14, R5, 0x1, -R2 ;  /* 0x00000001050e7824 */ /* 0x000fca00078e0a02 */
        /* <DEDUP_REMOVED lines=11> */
[----:B------:R-:W-:-:S05]  /*2360*/  IMAD.HI.U32 R10, R18, R11, RZ ;  /* 0x0000000b120a7227 */ /* 0x000fca00078e00ff */
[----:B------:R-:W-:-:S05]  /*2370*/  IADD3 R13, PT, PT, -R10, RZ, RZ ;  /* 0x000000ff0a0d7210 */ /* 0x000fca0007ffe1ff */
[----:B------:R-:W-:Y:S01]  /*2380*/  IMAD R11, R8, R13, R11 ;  /* 0x0000000d080b7224 */ /* 0x000fe200078e020b */
[----:B------:R-:W-:-:S04]  /*2390*/  LOP3.LUT R13, RZ, R7, RZ, 0x33, !PT ;  /* 0x00000007ff0d7212 */ /* 0x000fc800078e33ff */
        /* <DEDUP_REMOVED lines=14> */
[----:B------:R-:W-:-:S03]  /*2480*/  IMAD.HI.U32 R18, R18, R15, RZ ;  /* 0x0000000f12127227 */ /* 0x000fc600078e00ff */
[----:B------:R-:W-:Y:S01]  /*2490*/  ISETP.GE.AND P3, PT, R14, RZ, PT ;  /* 0x000000ff0e00720c */ /* 0x000fe20003f66270 */
[----:B------:R-:W-:-:S04]  /*24a0*/  IMAD.MOV R16, RZ, RZ, -R18 ;  /* 0x000000ffff107224 */ /* 0x000fc800078e0a12 */
[----:B------:R-:W-:Y:S02]  /*24b0*/  IMAD R15, R8, R16, R15 ;  /* 0x00000010080f7224 */ /* 0x000fe400078e020f */
[----:B------:R-:W-:-:S03]  /*24c0*/  @P2 VIADD R10, R10, 0x1 ;  /* 0x000000010a0a2836 */ /* 0x000fc60000000000 */
[----:B------:R-:W-:-:S03]  /*24d0*/  ISETP.GT.U32.AND P4, PT, R8, R15, PT ;  /* 0x0000000f0800720c */ /* 0x000fc60003f84070 */
[----:B------:R-:W-:-:S05]  /*24e0*/  @!P3 IMAD.MOV R10, RZ, RZ, -R10 ;  /* 0x000000ffff0ab224 */ /* 0x000fca00078e0a0a */
[----:B------:R-:W-:-:S05]  /*24f0*/  SEL R14, R13, R10, !P1 ;  /* 0x0000000a0d0e7207 */ /* 0x000fca0004800000 */
[----:B------:R-:W-:Y:S01]  /*2500*/  @!P4 IADD3 R15, PT, PT, R15, -R8, RZ ;  /* 0x800000080f0fc210 */ /* 0x000fe20007ffe0ff */
[----:B------:R-:W-:-:S03]  /*2510*/  @!P4 VIADD R18, R18, 0x1 ;  /* 0x000000011212c836 */ /* 0x000fc60000000000 */
[----:B------:R-:W-:Y:S02]  /*2520*/  ISETP.GE.U32.AND P5, PT, R15, R8, PT ;  /* 0x000000080f00720c */ /* 0x000fe40003fa6070 */
[----:B------:R-:W-:Y:S02]  /*2530*/  LOP3.LUT R8, R6, R7, RZ, 0x3c, !PT ;  /* 0x0000000706087212 */ /* 0x000fe400078e3cff */
[----:B------:R-:W0:Y:S02]  /*2540*/  LDC.64 R6, c[0x0][0x3a8] ;  /* 0x0000ea00ff067b82 */ /* 0x000e240000000a00 */
[----:B------:R-:W-:-:S07]  /*2550*/  ISETP.GE.AND P6, PT, R8, RZ, PT ;  /* 0x000000ff0800720c */ /* 0x000fce0003fc6270 */
        /* <DEDUP_REMOVED lines=17> */
.L_x_16:
[----:B------:R-:W-:Y:S05]  /*2670*/  BSYNC.RECONVERGENT B0 ;  /* 0x0000000000007941 */ /* 0x000fea0003800200 */
.L_x_11:
[----:B------:R-:W0:Y:S01]  /*2680*/  LDCU UR6, c[0x0][0x39c] ;  /* 0x00007380ff0677ac */ /* 0x000e220008000800 */
[----:B------:R-:W-:-:S04]  /*2690*/  UIADD3 UR4, UPT, UPT, UR4, 0x1, URZ ;  /* 0x0000000104047890 */ /* 0x000fc8000fffe0ff */
[----:B0-----:R-:W-:-:S09]  /*26a0*/  UISETP.NE.AND UP0, UPT, UR4, UR6, UPT ;  /* 0x000000060400728c */ /* 0x001fd2000bf05270 */
[----:B------:R-:W-:Y:S05]  /*26b0*/  BRA.U UP0, `(.L_x_17) ;  /* 0xffffffdd00f07547 */ /* 0x000fea000b83ffff */
.L_x_0:
[----:B------:R-:W0:Y:S02]  /*26c0*/  LDC.64 R2, c[0x0][0x388] ;  /* 0x0000e200ff027b82 */ /* 0x000e240000000a00 */
[----:B0-----:R-:W-:-:S05]  /*26d0*/  IMAD.WIDE R2, R0, 0x4, R2 ;  /* 0x0000000400027825 */ /* 0x001fca00078e0202 */
[----:B------:R-:W-:Y:S01]  /*26e0*/  STG.E desc[UR10][R2.64], R12 ;  /* 0x0000000c02007986 */ /* 0x000fe2000c10190a */
[----:B------:R-:W-:Y:S05]  /*26f0*/  EXIT ;  /* 0x000000000000794d */ /* 0x000fea0003800000 */
.L_x_18:
[----:B------:R-:W-:-:S00]  /*2700*/  BRA `(.L_x_18) ;  /* 0xfffffffc00fc7947 */ /* 0x000fc0000383ffff */
[----:B------:R-:W-:-:S00]  /*2710*/  NOP ;  /* 0x0000000000007918 */ /* 0x000fc00000000000 */
        /* <DEDUP_REMOVED lines=14> */
.L_x_22:


//--------------------- .text._Z13im2col_kernelPKfPfiiiiiiii --------------------------
	.section	.text._Z13im2col_kernelPKfPfiiiiiiii,"ax",@progbits
	.align	128
        .global         _Z13im2col_kernelPKfPfiiiiiiii
        .type           _Z13im2col_kernelPKfPfiiiiiiii,@function
        .size           _Z13im2col_kernelPKfPfiiiiiiii,(.L_x_23 - _Z13im2col_kernelPKfPfiiiiiiii)
        .other          _Z13im2col_kernelPKfPfiiiiiiii,@"STO_CUDA_ENTRY STV_DEFAULT"
_Z13im2col_kernelPKfPfiiiiiiii:
.text._Z13im2col_kernelPKfPfiiiiiiii:
[----:B------:R-:W-:Y:S08]  /*0000*/  LDC R1, c[0x0][0x37c] ;  /* 0x0000df00ff017b82 */ /* 0x000ff00000000800 */
[----:B------:R-:W0:Y:S01]  /*0010*/  LDC R0, c[0x0][0x39c] ;  /* 0x0000e700ff007b82 */ /* 0x000e220000000800 */
[----:B------:R-:W1:Y:S01]  /*0020*/  S2R R7, SR_TID.X ;  /* 0x0000000000077919 */ /* 0x000e620000002100 */
[----:B------:R-:W0:Y:S06]  /*0030*/  LDCU UR5, c[0x0][0x390] ;  /* 0x00007200ff0577ac */ /* 0x000e2c0008000800 */
[----:B------:R-:W2:Y:S08]  /*0040*/  LDC.64 R2, c[0x0][0x3a8] ;  /* 0x0000ea00ff027b82 */ /* 0x000eb00000000a00 */
[----:B------:R-:W1:Y:S08]  /*0050*/  S2UR UR4, SR_CTAID.X ;  /* 0x00000000000479c3 */ /* 0x000e700000002500 */
[----:B------:R-:W1:Y:S01]  /*0060*/  LDC R6, c[0x0][0x360] ;  /* 0x0000d800ff067b82 */ /* 0x000e620000000800 */
[----:B0-----:R-:W-:-:S04]  /*0070*/  IMAD R5, R0, UR5, RZ ;  /* 0x0000000500057c24 */ /* 0x001fc8000f8e02ff */
[----:B------:R-:W-:-:S04]  /*0080*/  IMAD R5, R5, R0, RZ ;  /* 0x0000000005057224 */ /* 0x000fc800078e02ff */
[----:B--2---:R-:W-:-:S04]  /*0090*/  IMAD R4, R5, R2, RZ ;  /* 0x0000000205047224 */ /* 0x004fc800078e02ff */
[----:B------:R-:W-:Y:S02]  /*00a0*/  IMAD R5, R4, R3, RZ ;  /* 0x0000000304057224 */ /* 0x000fe400078e02ff */
[----:B-1----:R-:W-:-:S05]  /*00b0*/  IMAD R6, R6, UR4, R7 ;  /* 0x0000000406067c24 */ /* 0x002fca000f8e0207 */
[----:B------:R-:W-:-:S13]  /*00c0*/  ISETP.GE.AND P0, PT, R6, R5, PT ;  /* 0x000000050600720c */ /* 0x000fda0003f06270 */
[----:B------:R-:W-:Y:S05]  /*00d0*/  @P0 EXIT ;  /* 0x000000000000094d */ /* 0x000fea0003800000 */
[-C--:B------:R-:W-:Y:S01]  /*00e0*/  IMAD R4, R2, R3.reuse, RZ ;  /* 0x0000000302047224 */ /* 0x080fe200078e02ff */
[----:B------:R-:W-:Y:S01]  /*00f0*/  IABS R10, R3 ;  /* 0x00000003000a7213 */ /* 0x000fe20000000000 */
[----:B------:R-:W0:Y:S01]  /*0100*/  LDCU UR6, c[0x0][0x394] ;  /* 0x00007280ff0677ac */ /* 0x000e220008000800 */
[----:B------:R-:W-:Y:S01]  /*0110*/  IABS R7, R0 ;  /* 0x0000000000077213 */ /* 0x000fe20000000000 */
[----:B------:R-:W-:Y:S01]  /*0120*/  BSSY.RECONVERGENT B0, `(.L_x_19) ;  /* 0x000009e000007945 */ /* 0x000fe20003800200 */
[-C--:B------:R-:W-:Y:S01]  /*0130*/  IABS R5, R4.reuse ;  /* 0x0000000400057213 */ /* 0x080fe20000000000 */
[----:B------:R-:W-:Y:S01]  /*0140*/  I2F.RP R14, R10 ;  /* 0x0000000a000e7306 */ /* 0x000fe20000209400 */
[----:B------:R-:W-:Y:S01]  /*0150*/  IABS R13, R4 ;  /* 0x00000004000d7213 */ /* 0x000fe20000000000 */
[----:B------:R-:W1:Y:S04]  /*0160*/  LDCU UR7, c[0x0][0x398] ;  /* 0x00007300ff0777ac */ /* 0x000e680008000800 */
[----:B------:R-:W-:Y:S01]  /*0170*/  IMAD.MOV R16, RZ, RZ, -R13 ;  /* 0x000000ffff107224 */ /* 0x000fe200078e0a0d */
[----:B------:R-:W2:Y:S01]  /*0180*/  LDCU.64 UR4, c[0x0][0x358] ;  /* 0x00006b00ff0477ac */ /* 0x000ea20008000a00 */
[----:B------:R-:W3:Y:S08]  /*0190*/  I2F.RP R11, R5 ;  /* 0x00000005000b7306 */ /* 0x000ef00000209400 */
[----:B------:R-:W4:Y:S08]  /*01a0*/  I2F.RP R15, R7 ;  /* 0x00000007000f7306 */ /* 0x000f300000209400 */
[----:B---3--:R-:W3:Y:S08]  /*01b0*/  MUFU.RCP R11, R11 ;  /* 0x0000000b000b7308 */ /* 0x008ef00000001000 */
[----:B------:R-:W-:Y:S08]  /*01c0*/  MUFU.RCP R14, R14 ;  /* 0x0000000e000e7308 */ /* 0x000ff00000001000 */
[----:B----4-:R-:W4:Y:S01]  /*01d0*/  MUFU.RCP R15, R15 ;  /* 0x0000000f000f7308 */ /* 0x010f220000001000 */
[----:B---3--:R-:W-:-:S07]  /*01e0*/  VIADD R8, R11, 0xffffffe ;  /* 0x0ffffffe0b087836 */ /* 0x008fce0000000000 */
[----:B------:R3:W5:Y:S02]  /*01f0*/  F2I.FTZ.U32.TRUNC.NTZ R9, R8 ;  /* 0x0000000800097305 */ /* 0x000764000021f000 */
[----:B---3--:R-:W-:Y:S02]  /*0200*/  HFMA2 R8, -RZ, RZ, 0, 0 ;  /* 0x00000000ff087431 */ /* 0x008fe400000001ff */
[----:B----4-:R-:W-:Y:S02]  /*0210*/  VIADD R13, R15, 0xffffffe ;  /* 0x0ffffffe0f0d7836 */ /* 0x010fe40000000000 */
[----:B-----5:R-:W-:-:S04]  /*0220*/  IMAD.MOV R12, RZ, RZ, -R9 ;  /* 0x000000ffff0c7224 */ /* 0x020fc800078e0a09 */
[----:B------:R-:W3:Y:S01]  /*0230*/  F2I.FTZ.U32.TRUNC.NTZ R13, R13 ;  /* 0x0000000d000d7305 */ /* 0x000ee2000021f000 */
[----:B------:R-:W-:Y:S01]  /*0240*/  IMAD R11, R12, R5, RZ ;  /* 0x000000050c0b7224 */ /* 0x000fe200078e02ff */
[----:B------:R-:W-:-:S03]  /*0250*/  IABS R12, R6 ;  /* 0x00000006000c7213 */ /* 0x000fc60000000000 */
[----:B------:R-:W-:-:S04]  /*0260*/  IMAD.HI.U32 R8, R9, R11, R8 ;  /* 0x0000000b09087227 */ /* 0x000fc800078e0008 */
[----:B------:R-:W-:-:S04]  /*0270*/  IMAD.MOV.U32 R11, RZ, RZ, R12 ;  /* 0x000000ffff0b7224 */ /* 0x000fc800078e000c */
[----:B------:R-:W-:Y:S01]  /*0280*/  IMAD.HI.U32 R12, R8, R11, RZ ;  /* 0x0000000b080c7227 */ /* 0x000fe200078e00ff */
[----:B------:R-:W-:Y:S02]  /*0290*/  IADD3 R8, PT, PT, R14, 0xffffffe, RZ ;  /* 0x0ffffffe0e087810 */ /* 0x000fe40007ffe0ff */
[----:B---3--:R-:W-:Y:S01]  /*02a0*/  IADD3 R14, PT, PT, RZ, -R13, RZ ;  /* 0x8000000dff0e7210 */ /* 0x008fe20007ffe0ff */
[----:B------:R-:W-:Y:S01]  /*02b0*/  IMAD R16, R12, R16, R11 ;  /* 0x000000100c107224 */ /* 0x000fe200078e020b */
[----:B------:R3:W4:Y:S04]  /*02c0*/  F2I.FTZ.U32.TRUNC.NTZ R9, R8 ;  /* 0x0000000800097305 */ /* 0x000728000021f000 */
[----:B------:R-:W-:Y:S02]  /*02d0*/  ISETP.GT.U32.AND P1, PT, R5, R16, PT ;  /* 0x000000100500720c */ /* 0x000fe40003f24070 */
[----:B---3--:R-:W-:Y:S01]  /*02e0*/  MOV R8, RZ ;  /* 0x000000ff00087202 */ /* 0x008fe20000000f00 */
[----:B----4-:R-:W-:-:S10]  /*02f0*/  IMAD.MOV R15, RZ, RZ, -R9 ;  /* 0x000000ffff0f7224 */ /* 0x010fd400078e0a09 */
[----:B------:R-:W-:Y:S01]  /*0300*/  @!P1 IMAD.IADD R16, R16, 0x1, -R5 ;  /* 0x0000000110109824 */ /* 0x000fe200078e0a05 */
[----:B------:R-:W-:Y:S01]  /*0310*/  @!P1 IADD3 R12, PT, PT, R12, 0x1, RZ ;  /* 0x000000010c0c9810 */ /* 0x000fe20007ffe0ff */
[----:B------:R-:W-:Y:S01]  /*0320*/  IMAD R15, R15, R10, RZ ;  /* 0x0000000a0f0f7224 */ /* 0x000fe200078e02ff */
[----:B------:R-:W-:Y:S02]  /*0330*/  ISETP.NE.AND P1, PT, R4, RZ, PT ;  /* 0x000000ff0400720c */ /* 0x000fe40003f25270 */
[----:B------:R-:W-:Y:S01]  /*0340*/  ISETP.GE.U32.AND P0, PT, R16, R5, PT ;  /* 0x000000051000720c */ /* 0x000fe20003f06070 */
[----:B------:R-:W-:Y:S01]  /*0350*/  IMAD.HI.U32 R8, R9, R15, R8 ;  /* 0x0000000f09087227 */ /* 0x000fe200078e0008 */
[----:B------:R-:W-:-:S03]  /*0360*/  LOP3.LUT R5, R6, R4, RZ, 0x3c, !PT ;  /* 0x0000000406057212 */ /* 0x000fc600078e3cff */
[----:B------:R-:W-:Y:S01]  /*0370*/  IMAD R15, R14, R7, RZ ;  /* 0x000000070e0f7224 */ /* 0x000fe200078e02ff */
[----:B------:R-:W-:-:S07]  /*0380*/  ISETP.GE.AND P2, PT, R5, RZ, PT ;  /* 0x000000ff0500720c */ /* 0x000fce0003f46270 */
[----:B------:R-:W-:-:S04]  /*0390*/  @P0 VIADD R12, R12, 0x1 ;  /* 0x000000010c0c0836 */ /* 0x000fc80000000000 */
[----:B------:R-:W-:Y:S01]  /*03a0*/  IMAD.MOV.U32 R5, RZ, RZ, R12 ;  /* 0x000000ffff057224 */ /* 0x000fe200078e000c */
[----:B------:R-:W-:-:S03]  /*03b0*/  IABS R12, R2 ;  /* 0x00000002000c7213 */ /* 0x000fc60000000000 */
[----:B------:R-:W-:Y:S01]  /*03c0*/  @!P2 IMAD.MOV R5, RZ, RZ, -R5 ;  /* 0x000000ffff05a224 */ /* 0x000fe200078e0a05 */
[----:B------:R-:W-:Y:S01]  /*03d0*/  @!P1 LOP3.LUT R5, RZ, R4, RZ, 0x33, !PT ;  /* 0x00000004ff059212 */ /* 0x000fe200078e33ff */
[----:B------:R-:W-:Y:S02]  /*03e0*/  IMAD.MOV.U32 R9, RZ, RZ, R12 ;  /* 0x000000ffff097224 */ /* 0x000fe400078e000c */
[----:B------:R-:W-:Y:S01]  /*03f0*/  IMAD.MOV.U32 R12, RZ, RZ, RZ ;  /* 0x000000ffff0c7224 */ /* 0x000fe200078e00ff */
[----:B------:R-:W-:-:S03]  /*0400*/  IABS R14, R5 ;  /* 0x00000005000e7213 */ /* 0x000fc60000000000 */
[----:B------:R-:W-:Y:S02]  /*0410*/  IMAD.HI.U32 R13, R13, R15, R12 ;  /* 0x0000000f0d0d7227 */ /* 0x000fe400078e000c */
[----:B------:R-:W3:Y:S02]  /*0420*/  I2F.RP R12, R9 ;  /* 0x00000009000c7306 */ /* 0x000ee40000209400 */
[----:B------:R-:W-:Y:S01]  /*0430*/  IMAD.HI.U32 R15, R8, R11, RZ ;  /* 0x0000000b080f7227 */ /* 0x000fe200078e00ff */
[----:B------:R-:W-:-:S03]  /*0440*/  MOV R8, R14 ;  /* 0x0000000e00087202 */ /* 0x000fc60000000f00 */
[----:B------:R-:W-:Y:S02]  /*0450*/  IMAD.MOV R14, RZ, RZ, -R15 ;  /* 0x000000ffff0e7224 */ /* 0x000fe400078e0a0f */
[----:B------:R-:W-:-:S04]  /*0460*/  IMAD.HI.U32 R16, R13, R8, RZ ;  /* 0x000000080d107227 */ /* 0x000fc800078e00ff */
[C---:B------:R-:W-:Y:S02]  /*0470*/  IMAD R11, R10.reuse, R14, R11 ;  /* 0x0000000e0a0b7224 */ /* 0x040fe400078e020b */
[----:B------:R-:W-:Y:S01]  /*0480*/  IMAD.MOV R18, RZ, RZ, -R16 ;  /* 0x000000ffff127224 */ /* 0x000fe200078e0a10 */
[----:B---3--:R-:W3:Y:S02]  /*0490*/  MUFU.RCP R12, R12 ;  /* 0x0000000c000c7308 */ /* 0x008ee40000001000 */
[----:B------:R-:W-:Y:S01]  /*04a0*/  ISETP.GT.U32.AND P1, PT, R10, R11, PT ;  /* 0x0000000b0a00720c */ /* 0x000fe20003f24070 */
[----:B------:R-:W-:-:S05]  /*04b0*/  IMAD R18, R7, R18, R8 ;  /* 0x0000001207127224 */ /* 0x000fca00078e0208 */
[----:B------:R-:W-:-:S07]  /*04c0*/  ISETP.GT.U32.AND P2, PT, R7, R18, PT ;  /* 0x000000120700720c */ /* 0x000fce0003f44070 */
[-C--:B------:R-:W-:Y:S01]  /*04d0*/  @!P1 IADD3 R11, PT, PT, R11, -R10.reuse, RZ ;  /* 0x8000000a0b0b9210 */ /* 0x080fe20007ffe0ff */
[----:B---3--:R-:W-:Y:S01]  /*04e0*/  VIADD R14, R12, 0xffffffe ;  /* 0x0ffffffe0c0e7836 */ /* 0x008fe20000000000 */
[----:B------:R-:W-:Y:S02]  /*04f0*/  @!P1 IADD3 R15, PT, PT, R15, 0x1, RZ ;  /* 0x000000010f0f9810 */ /* 0x000fe40007ffe0ff */
[----:B------:R-:W-:Y:S02]  /*0500*/  ISETP.GE.U32.AND P0, PT, R11, R10, PT ;  /* 0x0000000a0b00720c */ /* 0x000fe40003f06070 */
[----:B------:R-:W-:Y:S01]  /*0510*/  @!P2 IMAD.IADD R18, R18, 0x1, -R7 ;  /* 0x000000011212a824 */ /* 0x000fe200078e0a07 */
[----:B------:R-:W-:Y:S01]  /*0520*/  LOP3.LUT R10, R6, R3, RZ, 0x3c, !PT ;  /* 0x00000003060a7212 */ /* 0x000fe200078e3cff */
[----:B------:R-:W3:Y:S01]  /*0530*/  F2I.FTZ.U32.TRUNC.NTZ R11, R14 ;  /* 0x0000000e000b7305 */ /* 0x000ee2000021f000 */
[----:B------:R-:W-:Y:S01]  /*0540*/  ISETP.NE.AND P1, PT, R3, RZ, PT ;  /* 0x000000ff0300720c */ /* 0x000fe20003f25270 */
[----:B------:R-:W-:Y:S01]  /*0550*/  @!P2 VIADD R16, R16, 0x1 ;  /* 0x000000011010a836 */ /* 0x000fe20000000000 */
[----:B------:R-:W-:-:S02]  /*0560*/  ISETP.GE.U32.AND P3, PT, R18, R7, PT ;  /* 0x000000071200720c */ /* 0x000fc40003f66070 */
[----:B------:R-:W-:Y:S02]  /*0570*/  ISETP.GE.AND P4, PT, R10, RZ, PT ;  /* 0x000000ff0a00720c */ /* 0x000fe40003f86270 */
[-C--:B------:R-:W-:Y:S02]  /*0580*/  LOP3.LUT R10, R5, R0.reuse, RZ, 0x3c, !PT ;  /* 0x00000000050a7212 */ /* 0x080fe400078e3cff */
[----:B------:R-:W-:Y:S01]  /*0590*/  ISETP.NE.AND P2, PT, R0, RZ, PT ;  /* 0x000000ff0000720c */ /* 0x000fe20003f45270 */
[----:B------:R-:W-:Y:S01]  /*05a0*/  @P0 VIADD R15, R15, 0x1 ;  /* 0x000000010f0f0836 */ /* 0x000fe20000000000 */
[----:B------:R-:W-:Y:S02]  /*05b0*/  ISETP.GE.AND P0, PT, R10, RZ, PT ;  /* 0x000000ff0a00720c */ /* 0x000fe40003f06270 */
[----:B------:R-:W-:Y:S02]  /*05c0*/  LOP3.LUT R12, RZ, R0, RZ, 0x33, !PT ;  /* 0x00000000ff0c7212 */ /* 0x000fe400078e33ff */
[----:B---3--:R-:W-:Y:S01]  /*05d0*/  IADD3 R10, PT, PT, RZ, -R11, RZ ;  /* 0x8000000bff0a7210 */ /* 0x008fe20007ffe0ff */
[----:B------:R-:W-:-:S02]  /*05e0*/  @P3 VIADD R16, R16, 0x1 ;  /* 0x0000000110103836 */ /* 0x000fc40000000000 */
[----:B------:R-:W-:Y:S01]  /*05f0*/  @!P4 IMAD.MOV R15, RZ, RZ, -R15 ;  /* 0x000000ffff0fc224 */ /* 0x000fe200078e0a0f */
[----:B------:R-:W-:Y:S01]  /*0600*/  @!P1 LOP3.LUT R15, RZ, R3, RZ, 0x33, !PT ;  /* 0x00000003ff0f9212 */ /* 0x000fe200078e33ff */
[----:B------:R-:W-:Y:S02]  /*0610*/  IMAD R17, R10, R9, RZ ;  /* 0x000000090a117224 */ /* 0x000fe400078e02ff */
[----:B------:R-:W-:Y:S01]  /*0620*/  IMAD.MOV.U32 R10, RZ, RZ, RZ ;  /* 0x000000ffff0a7224 */ /* 0x000fe200078e00ff */
[----:B------:R-:W-:Y:S02]  /*0630*/  IABS R18, R15 ;  /* 0x0000000f00127213 */ /* 0x000fe40000000000 */
[----:B------:R-:W-:Y:S01]  /*0640*/  @!P0 IADD3 R16, PT, PT, -R16, RZ, RZ ;  /* 0x000000ff10108210 */ /* 0x000fe20007ffe1ff */
[----:B------:R-:W-:Y:S01]  /*0650*/  IMAD.HI.U32 R10, R11, R17, R10 ;  /* 0x000000110b0a7227 */ /* 0x000fe200078e000a */
[----:B------:R-:W-:Y:S02]  /*0660*/  ISETP.GE.AND P3, PT, R15, RZ, PT ;  /* 0x000000ff0f00720c */ /* 0x000fe40003f66270 */
[----:B------:R-:W-:-:S02]  /*0670*/  SEL R14, R12, R16, !P2 ;  /* 0x000000100c0e7207 */ /* 0x000fc40005000000 */
[----:B------:R-:W-:Y:S02]  /*0680*/  MOV R16, R18 ;  /* 0x0000001200107202 */ /* 0x000fe40000000f00 */
[----:B------:R-:W-:Y:S02]  /*0690*/  IABS R18, R14 ;  /* 0x0000000e00127213 */ /* 0x000fe40000000000 */
[----:B------:R-:W-:Y:S01]  /*06a0*/  IADD3 R15, PT, PT, -R15, RZ, RZ ;  /* 0x000000ff0f0f7210 */ /* 0x000fe20007ffe1ff */
[----:B------:R-:W-:-:S04]  /*06b0*/  IMAD.HI.U32 R10, R10, R16, RZ ;  /* 0x000000100a0a7227 */ /* 0x000fc800078e00ff */
[----:B------:R-:W-:Y:S02]  /*06c0*/  IMAD.MOV R10, RZ, RZ, -R10 ;  /* 0x000000ffff0a7224 */ /* 0x000fe400078e0a0a */
[----:B------:R-:W-:-:S04]  /*06d0*/  IMAD.HI.U32 R13, R13, R18, RZ ;  /* 0x000000120d0d7227 */ /* 0x000fc800078e00ff */
[----:B------:R-:W-:Y:S01]  /*06e0*/  IMAD R16, R9, R10, R16 ;  /* 0x0000000a09107224 */ /* 0x000fe200078e0210 */
[----:B------:R-:W-:Y:S01]  /*06f0*/  IADD3 R13, PT, PT, -R13, RZ, RZ ;  /* 0x000000ff0d0d7210 */ /* 0x000fe20007ffe1ff */
[----:B------:R-:W3:Y:S03]  /*0700*/  LDC.64 R10, c[0x0][0x3a0] ;  /* 0x0000e800ff0a7b82 */ /* 0x000ee60000000a00 */
[----:B------:R-:W-:Y:S01]  /*0710*/  ISETP.GT.U32.AND P0, PT, R9, R16, PT ;  /* 0x000000100900720c */ /* 0x000fe20003f04070 */
[----:B------:R-:W-:-:S05]  /*0720*/  IMAD R18, R7, R13, R18 ;  /* 0x0000000d07127224 */ /* 0x000fca00078e0212 */
[----:B------:R-:W-:-:S07]  /*0730*/  ISETP.GT.U32.AND P1, PT, R7, R18, PT ;  /* 0x000000120700720c */ /* 0x000fce0003f24070 */
[----:B------:R-:W-:-:S05]  /*0740*/  @!P0 IMAD.IADD R16, R16, 0x1, -R9 ;  /* 0x0000000110108824 */ /* 0x000fca00078e0a09 */
[----:B------:R-:W-:Y:S02]  /*0750*/  ISETP.GT.U32.AND P0, PT, R9, R16, PT ;  /* 0x000000100900720c */ /* 0x000fe40003f04070 */
[----:B------:R-:W-:Y:S02]  /*0760*/  @!P1 IADD3 R18, PT, PT, R18, -R7, RZ ;  /* 0x8000000712129210 */ /* 0x000fe40007ffe0ff */
[----:B------:R-:W-:Y:S02]  /*0770*/  ISETP.NE.AND P1, PT, R2, RZ, PT ;  /* 0x000000ff0200720c */ /* 0x000fe40003f25270 */
[----:B------:R-:W-:-:S07]  /*0780*/  ISETP.GT.U32.AND P4, PT, R7, R18, PT ;  /* 0x000000120700720c */ /* 0x000fce0003f84070 */
[----:B------:R-:W-:Y:S01]  /*0790*/  @!P0 IMAD.IADD R16, R16, 0x1, -R9 ;  /* 0x0000000110108824 */ /* 0x000fe200078e0a09 */
[C---:B------:R-:W-:Y:S02]  /*07a0*/  ISETP.GE.AND P0, PT, R14.reuse, RZ, PT ;  /* 0x000000ff0e00720c */ /* 0x040fe40003f06270 */
[----:B------:R-:W-:Y:S01]  /*07b0*/  IADD3 R14, PT, PT, -R14, RZ, RZ ;  /* 0x000000ff0e0e7210 */ /* 0x000fe20007ffe1ff */
[----:B------:R-:W-:Y:S02]  /*07c0*/  IMAD.MOV.U32 R17, RZ, RZ, R16 ;  /* 0x000000ffff117224 */ /* 0x000fe400078e0010 */
[----:B------:R-:W-:Y:S01]  /*07d0*/  @!P4 IADD3 R18, PT, PT, R18, -R7, RZ ;  /* 0x800000071212c210 */ /* 0x000fe20007ffe0ff */
[----:B------:R-:W-:Y:S02]  /*07e0*/  IMAD R16, R3, R15, R6 ;  /* 0x0000000f03107224 */ /* 0x000fe400078e0206 */
[----:B------:R-:W-:Y:S01]  /*07f0*/  @!P3 IMAD.MOV R17, RZ, RZ, -R17 ;  /* 0x000000ffff11b224 */ /* 0x000fe200078e0a11 */
[----:B------:R-:W-:Y:S01]  /*0800*/  @!P1 LOP3.LUT R17, RZ, R2, RZ, 0x33, !PT ;  /* 0x00000002ff119212 */ /* 0x000fe200078e33ff */
[----:B---3--:R-:W-:Y:S01]  /*0810*/  IMAD R13, R16, R10, -R11 ;  /* 0x0000000a100d7224 */ /* 0x008fe200078e0a0b */
[----:B------:R-:W3:Y:S01]  /*0820*/  LDC.64 R6, c[0x0][0x388] ;  /* 0x0000e200ff067b82 */ /* 0x000ee20000000a00 */
[----:B------:R-:W-:-:S02]  /*0830*/  IMAD R2, R0, R14, R5 ;  /* 0x0000000e00027224 */ /* 0x000fc400078e0205 */
[----:B------:R-:W-:Y:S02]  /*0840*/  @!P0 IMAD.MOV R18, RZ, RZ, -R18 ;  /* 0x000000ffff128224 */ /* 0x000fe400078e0a12 */
[C---:B------:R-:W-:Y:S01]  /*0850*/  IMAD R10, R17.reuse, R10, -R11 ;  /* 0x0000000a110a7224 */ /* 0x040fe200078e0a0b */
[----:B------:R-:W-:Y:S01]  /*0860*/  IADD3 R2, PT, PT, R2, R13, RZ ;  /* 0x0000000d02027210 */ /* 0x000fe20007ffe0ff */
[----:B------:R-:W-:Y:S01]  /*0870*/  IMAD R3, R17, R3, R16 ;  /* 0x0000000311037224 */ /* 0x000fe200078e0210 */
[----:B------:R-:W-:Y:S01]  /*0880*/  SEL R9, R12, R18, !P2 ;  /* 0x000000120c097207 */ /* 0x000fe20005000000 */
[----:B------:R-:W-:Y:S01]  /*0890*/  IMAD R12, R0, R0, RZ ;  /* 0x00000000000c7224 */ /* 0x000fe200078e02ff */
[----:B-1----:R-:W-:Y:S01]  /*08a0*/  ISETP.GE.AND P1, PT, R2, UR7, PT ;  /* 0x0000000702007c0c */ /* 0x002fe2000bf26270 */
[----:B------:R-:W-:Y:S02]  /*08b0*/  IMAD R3, R4, R5, R3 ;  /* 0x0000000504037224 */ /* 0x000fe400078e0203 */
[----:B------:R-:W-:Y:S01]  /*08c0*/  IMAD.IADD R9, R9, 0x1, R10 ;  /* 0x0000000109097824 */ /* 0x000fe200078e020a */
[----:B------:R-:W-:-:S04]  /*08d0*/  ISETP.GT.AND P1, PT, R2, -0x1, !P1 ;  /* 0xffffffff0200780c */ /* 0x000fc80004f24270 */
[----:B0-----:R-:W-:-:S04]  /*08e0*/  ISETP.GE.AND P0, PT, R9, UR6, PT ;  /* 0x0000000609007c0c */ /* 0x001fc8000bf06270 */
[----:B------:R-:W-:Y:S01]  /*08f0*/  ISETP.GT.AND P0, PT, R9, -0x1, !P0 ;  /* 0xffffffff0900780c */ /* 0x000fe20004704270 */
[----:B---3--:R-:W-:-:S04]  /*0900*/  IMAD.WIDE R6, R3, 0x4, R6 ;  /* 0x0000000403067825 */ /* 0x008fc800078e0206 */
[----:B------:R-:W-:Y:S01]  /*0910*/  HFMA2 R3, -RZ, RZ, 0, 0 ;  /* 0x00000000ff037431 */ /* 0x000fe200000001ff */
[----:B------:R-:W-:-:S13]  /*0920*/  PLOP3.LUT P0, PT, P0, P1, PT, 0x80, 0x8 ;  /* 0x000000000008781c */ /* 0x000fda0000703070 */
[----:B--2---:R-:W-:Y:S05]  /*0930*/  @!P0 BRA `(.L_x_20) ;  /* 0x0000000000708947 */ /* 0x004fea0003800000 */
[-C--:B------:R-:W-:Y:S02]  /*0940*/  IABS R3, R12.reuse ;  /* 0x0000000c00037213 */ /* 0x080fe40000000000 */
[----:B------:R-:W-:Y:S02]  /*0950*/  LOP3.LUT R5, R5, R12, RZ, 0x3c, !PT ;  /* 0x0000000c05057212 */ /* 0x000fe400078e3cff */
[----:B------:R-:W0:Y:S02]  /*0960*/  I2F.RP R0, R3 ;  /* 0x0000000300007306 */ /* 0x000e240000209400 */
[----:B------:R-:W-:-:S06]  /*0970*/  ISETP.GE.AND P2, PT, R5, RZ, PT ;  /* 0x000000ff0500720c */ /* 0x000fcc0003f46270 */
[----:B0-----:R-:W0:Y:S02]  /*0980*/  MUFU.RCP R0, R0 ;  /* 0x0000000000007308 */ /* 0x001e240000001000 */
[----:B0-----:R-:W-:-:S06]  /*0990*/  VIADD R10, R0, 0xffffffe ;  /* 0x0ffffffe000a7836 */ /* 0x001fcc0000000000 */
[----:B------:R0:W1:Y:S02]  /*09a0*/  F2I.FTZ.U32.TRUNC.NTZ R11, R10 ;  /* 0x0000000a000b7305 */ /* 0x000064000021f000 */
[----:B0-----:R-:W-:Y:S01]  /*09b0*/  IMAD.MOV.U32 R10, RZ, RZ, RZ ;  /* 0x000000ffff0a7224 */ /* 0x001fe200078e00ff */
[----:B-1----:R-:W-:-:S05]  /*09c0*/  IADD3 R4, PT, PT, RZ, -R11, RZ ;  /* 0x8000000bff047210 */ /* 0x002fca0007ffe0ff */
[----:B------:R-:W-:Y:S01]  /*09d0*/  IMAD R13, R4, R3, RZ ;  /* 0x00000003040d7224 */ /* 0x000fe200078e02ff */
[----:B------:R-:W-:-:S03]  /*09e0*/  IABS R4, R12 ;  /* 0x0000000c00047213 */ /* 0x000fc60000000000 */
[----:B------:R-:W-:Y:S01]  /*09f0*/  IMAD.HI.U32 R11, R11, R13, R10 ;  /* 0x0000000d0b0b7227 */ /* 0x000fe200078e000a */
[----:B------:R-:W-:-:S05]  /*0a00*/  IADD3 R4, PT, PT, RZ, -R4, RZ ;  /* 0x80000004ff047210 */ /* 0x000fca0007ffe0ff */
[----:B------:R-:W-:-:S04]  /*0a10*/  IMAD.HI.U32 R11, R11, R8, RZ ;  /* 0x000000080b0b7227 */ /* 0x000fc800078e00ff */
[----:B------:R-:W-:Y:S02]  /*0a20*/  IMAD R8, R11, R4, R8 ;  /* 0x000000040b087224 */ /* 0x000fe400078e0208 */
[----:B------:R-:W0:Y:S03]  /*0a30*/  LDC.64 R4, c[0x0][0x380] ;  /* 0x0000e000ff047b82 */ /* 0x000e260000000a00 */
[----:B------:R-:W-:-:S13]  /*0a40*/  ISETP.GT.U32.AND P1, PT, R3, R8, PT ;  /* 0x000000080300720c */ /* 0x000fda0003f24070 */
[----:B------:R-:W-:Y:S01]  /*0a50*/  @!P1 IMAD.IADD R8, R8, 0x1, -R3 ;  /* 0x0000000108089824 */ /* 0x000fe200078e0a03 */
[----:B------:R-:W-:Y:S02]  /*0a60*/  @!P1 IADD3 R11, PT, PT, R11, 0x1, RZ ;  /* 0x000000010b0b9810 */ /* 0x000fe40007ffe0ff */
[----:B------:R-:W-:Y:S02]  /*0a70*/  ISETP.NE.AND P1, PT, R12, RZ, PT ;  /* 0x000000ff0c00720c */ /* 0x000fe40003f25270 */
[----:B------:R-:W-:-:S13]  /*0a80*/  ISETP.GE.U32.AND P0, PT, R8, R3, PT ;  /* 0x000000030800720c */ /* 0x000fda0003f06070 */
[----:B------:R-:W-:-:S05]  /*0a90*/  @P0 VIADD R11, R11, 0x1 ;  /* 0x000000010b0b0836 */ /* 0x000fca0000000000 */
[----:B------:R-:W-:Y:S02]  /*0aa0*/  @!P2 IADD3 R11, PT, PT, -R11, RZ, RZ ;  /* 0x000000ff0b0ba210 */ /* 0x000fe40007ffe1ff */
[----:B------:R-:W-:-:S05]  /*0ab0*/  @!P1 LOP3.LUT R11, RZ, R12, RZ, 0x33, !PT ;  /* 0x0000000cff0b9212 */ /* 0x000fca00078e33ff */
[----:B------:R-:W-:-:S04]  /*0ac0*/  IMAD R9, R11, UR6, R9 ;  /* 0x000000060b097c24 */ /* 0x000fc8000f8e0209 */
[----:B------:R-:W-:-:S04]  /*0ad0*/  IMAD R3, R9, UR7, R2 ;  /* 0x0000000709037c24 */ /* 0x000fc8000f8e0202 */
[----:B0-----:R-:W-:-:S06]  /*0ae0*/  IMAD.WIDE R2, R3, 0x4, R4 ;  /* 0x0000000403027825 */ /* 0x001fcc00078e0204 */
[----:B------:R0:W5:Y:S02]  /*0af0*/  LDG.E R3, desc[UR4][R2.64] ;  /* 0x0000000402037981 */ /* 0x000164000c1e1900 */
.L_x_20:
[----:B------:R-:W-:Y:S05]  /*0b00*/  BSYNC.RECONVERGENT B0 ;  /* 0x0000000000007941 */ /* 0x000fea0003800200 */
.L_x_19:
[----:B-----5:R-:W-:Y:S01]  /*0b10*/  STG.E desc[UR4][R6.64], R3 ;  /* 0x0000000306007986 */ /* 0x020fe2000c101904 */
[----:B------:R-:W-:Y:S05]  /*0b20*/  EXIT ;  /* 0x000000000000794d */ /* 0x000fea0003800000 */
.L_x_21:
        /* <DEDUP_REMOVED lines=13> */
.L_x_23:


//--------------------- .nv.shared.reserved.0     --------------------------
	.section	.nv.shared.reserved.0,"aw",@nobits
	.weak		__nv_reservedSMEM_offset_0_alias
	.size		__nv_reservedSMEM_offset_0_alias, 0, 64
	.other		__nv_reservedSMEM_offset_0_alias,@"STO_CUDA_RESERVED_SHARED STV_DEFAULT"
__nv_reservedSMEM_offset_0_alias:
	.zero		0
	.zero		64


//--------------------- .nv.constant0._Z13col2im_kernelPKfPfiiiiiiii --------------------------
	.section	.nv.constant0._Z13col2im_kernelPKfPfiiiiiiii,"a",@progbits
	.sectionflags	@""
	.align	4
.nv.constant0._Z13col2im_kernelPKfPfiiiiiiii:
	.zero		944


//--------------------- .nv.constant0._Z13im2col_kernelPKfPfiiiiiiii --------------------------
	.section	.nv.constant0._Z13im2col_kernelPKfPfiiiiiiii,"a",@progbits
	.sectionflags	@""
	.align	4
.nv.constant0._Z13im2col_kernelPKfPfiiiiiiii:
	.zero		944


//--------------------- SYMBOLS --------------------------

	.type		.nv.reservedSmem.offset0,@object
	.size		.nv.reservedSmem.offset0,0x4
